//
// Generated by NVIDIA NVVM Compiler
//
// Compiler Build ID: CL-36424714
// Cuda compilation tools, release 13.0, V13.0.88
// Based on NVVM 20.0.0
//

.version 9.0
.target sm_100
.address_size 64

	// .globl	_Z29gpu_compute_domainsize_kernelPfS_S_S_jiiifffifjP6float2j
.extern .shared .align 16 .b8 sdata[];
.global .align 4 .b8 __cudart_i2opi_f[24] = {65, 144, 67, 60, 153, 149, 98, 219, 192, 221, 52, 245, 209, 87, 39, 252, 41, 21, 68, 78, 110, 131, 249, 162};

.visible .entry _Z29gpu_compute_domainsize_kernelPfS_S_S_jiiifffifjP6float2j(
	.param .u64 .ptr .align 1 _Z29gpu_compute_domainsize_kernelPfS_S_S_jiiifffifjP6float2j_param_0,
	.param .u64 .ptr .align 1 _Z29gpu_compute_domainsize_kernelPfS_S_S_jiiifffifjP6float2j_param_1,
	.param .u64 .ptr .align 1 _Z29gpu_compute_domainsize_kernelPfS_S_S_jiiifffifjP6float2j_param_2,
	.param .u64 .ptr .align 1 _Z29gpu_compute_domainsize_kernelPfS_S_S_jiiifffifjP6float2j_param_3,
	.param .u32 _Z29gpu_compute_domainsize_kernelPfS_S_S_jiiifffifjP6float2j_param_4,
	.param .u32 _Z29gpu_compute_domainsize_kernelPfS_S_S_jiiifffifjP6float2j_param_5,
	.param .u32 _Z29gpu_compute_domainsize_kernelPfS_S_S_jiiifffifjP6float2j_param_6,
	.param .u32 _Z29gpu_compute_domainsize_kernelPfS_S_S_jiiifffifjP6float2j_param_7,
	.param .f32 _Z29gpu_compute_domainsize_kernelPfS_S_S_jiiifffifjP6float2j_param_8,
	.param .f32 _Z29gpu_compute_domainsize_kernelPfS_S_S_jiiifffifjP6float2j_param_9,
	.param .f32 _Z29gpu_compute_domainsize_kernelPfS_S_S_jiiifffifjP6float2j_param_10,
	.param .u32 _Z29gpu_compute_domainsize_kernelPfS_S_S_jiiifffifjP6float2j_param_11,
	.param .f32 _Z29gpu_compute_domainsize_kernelPfS_S_S_jiiifffifjP6float2j_param_12,
	.param .u32 _Z29gpu_compute_domainsize_kernelPfS_S_S_jiiifffifjP6float2j_param_13,
	.param .u64 .ptr .align 1 _Z29gpu_compute_domainsize_kernelPfS_S_S_jiiifffifjP6float2j_param_14,
	.param .u32 _Z29gpu_compute_domainsize_kernelPfS_S_S_jiiifffifjP6float2j_param_15
)
{
	.local .align 16 .b8 	__local_depot0[112];
	.reg .b64 	%SP;
	.reg .b64 	%SPL;
	.reg .pred 	%p<42>;
	.reg .b32 	%r<208>;
	.reg .b32 	%f<149>;
	.reg .b64 	%rd<139>;
	.reg .b64 	%fd<5>;

	mov.u64 	%SPL, __local_depot0;
	ld.param.u64 	%rd22, [_Z29gpu_compute_domainsize_kernelPfS_S_S_jiiifffifjP6float2j_param_3];
	ld.param.u32 	%r77, [_Z29gpu_compute_domainsize_kernelPfS_S_S_jiiifffifjP6float2j_param_4];
	ld.param.u32 	%r78, [_Z29gpu_compute_domainsize_kernelPfS_S_S_jiiifffifjP6float2j_param_5];
	ld.param.u32 	%r83, [_Z29gpu_compute_domainsize_kernelPfS_S_S_jiiifffifjP6float2j_param_6];
	ld.param.f32 	%f22, [_Z29gpu_compute_domainsize_kernelPfS_S_S_jiiifffifjP6float2j_param_8];
	ld.param.f32 	%f23, [_Z29gpu_compute_domainsize_kernelPfS_S_S_jiiifffifjP6float2j_param_9];
	ld.param.f32 	%f24, [_Z29gpu_compute_domainsize_kernelPfS_S_S_jiiifffifjP6float2j_param_10];
	ld.param.u32 	%r80, [_Z29gpu_compute_domainsize_kernelPfS_S_S_jiiifffifjP6float2j_param_11];
	ld.param.f32 	%f25, [_Z29gpu_compute_domainsize_kernelPfS_S_S_jiiifffifjP6float2j_param_12];
	ld.param.u32 	%r81, [_Z29gpu_compute_domainsize_kernelPfS_S_S_jiiifffifjP6float2j_param_13];
	ld.param.u64 	%rd23, [_Z29gpu_compute_domainsize_kernelPfS_S_S_jiiifffifjP6float2j_param_14];
	ld.param.u32 	%r82, [_Z29gpu_compute_domainsize_kernelPfS_S_S_jiiifffifjP6float2j_param_15];
	cvta.to.global.u64 	%rd1, %rd23;
	add.u64 	%rd2, %SPL, 0;
	add.u64 	%rd3, %SPL, 0;
	add.u64 	%rd4, %SPL, 32;
	mov.u32 	%r84, %ctaid.x;
	mov.u32 	%r1, %tid.x;
	mad.lo.s32 	%r2, %r82, %r84, %r1;
	mul.lo.s32 	%r3, %r83, %r78;
	setp.eq.s32 	%p1, %r81, 0;
	@%p1 bra 	$L__BB0_13;
	and.b32  	%r4, %r81, 15;
	setp.lt.u32 	%p2, %r81, 16;
	mov.b32 	%r185, 0;
	@%p2 bra 	$L__BB0_4;
	and.b32  	%r185, %r81, -16;
	mov.b32 	%r190, 0;
$L__BB0_3:
	.pragma "nounroll";
	mul.wide.u32 	%rd27, %r190, 8;
	add.s64 	%rd28, %rd4, %rd27;
	mov.f32 	%f26, 0f00000000;
	st.local.v4.f32 	[%rd28], {%f26, %f26, %f26, %f26};
	st.local.v4.f32 	[%rd28+16], {%f26, %f26, %f26, %f26};
	st.local.v4.f32 	[%rd28+32], {%f26, %f26, %f26, %f26};
	st.local.v4.f32 	[%rd28+48], {%f26, %f26, %f26, %f26};
	st.local.v4.f32 	[%rd28+64], {%f26, %f26, %f26, %f26};
	st.local.v4.f32 	[%rd28+80], {%f26, %f26, %f26, %f26};
	st.local.v4.f32 	[%rd28+96], {%f26, %f26, %f26, %f26};
	st.local.v4.f32 	[%rd28+112], {%f26, %f26, %f26, %f26};
	add.s32 	%r190, %r190, 16;
	setp.eq.s32 	%p3, %r190, %r185;
	@%p3 bra 	$L__BB0_4;
	bra.uni 	$L__BB0_3;
$L__BB0_4:
	setp.eq.s32 	%p4, %r4, 0;
	@%p4 bra 	$L__BB0_13;
	and.b32  	%r7, %r81, 7;
	setp.lt.u32 	%p5, %r4, 8;
	@%p5 bra 	$L__BB0_7;
	mul.wide.u32 	%rd29, %r185, 8;
	add.s64 	%rd30, %rd4, %rd29;
	mov.f32 	%f27, 0f00000000;
	st.local.v2.f32 	[%rd30], {%f27, %f27};
	mov.b64 	%rd31, 0;
	st.local.u64 	[%rd30+8], %rd31;
	st.local.u64 	[%rd30+16], %rd31;
	st.local.u64 	[%rd30+24], %rd31;
	st.local.u64 	[%rd30+32], %rd31;
	st.local.u64 	[%rd30+40], %rd31;
	st.local.u64 	[%rd30+48], %rd31;
	st.local.u64 	[%rd30+56], %rd31;
	add.s32 	%r185, %r185, 8;
$L__BB0_7:
	setp.eq.s32 	%p6, %r7, 0;
	@%p6 bra 	$L__BB0_13;
	and.b32  	%r10, %r81, 3;
	setp.lt.u32 	%p7, %r7, 4;
	@%p7 bra 	$L__BB0_10;
	mul.wide.u32 	%rd32, %r185, 8;
	add.s64 	%rd33, %rd4, %rd32;
	mov.f32 	%f28, 0f00000000;
	st.local.v2.f32 	[%rd33], {%f28, %f28};
	mov.b64 	%rd34, 0;
	st.local.u64 	[%rd33+8], %rd34;
	st.local.u64 	[%rd33+16], %rd34;
	st.local.u64 	[%rd33+24], %rd34;
	add.s32 	%r185, %r185, 4;
$L__BB0_10:
	setp.eq.s32 	%p8, %r10, 0;
	@%p8 bra 	$L__BB0_13;
	mov.b32 	%r189, 0;
$L__BB0_12:
	.pragma "nounroll";
	mul.wide.u32 	%rd35, %r185, 8;
	add.s64 	%rd36, %rd4, %rd35;
	mov.f32 	%f29, 0f00000000;
	st.local.v2.f32 	[%rd36], {%f29, %f29};
	add.s32 	%r185, %r185, 1;
	add.s32 	%r189, %r189, 1;
	setp.ne.s32 	%p9, %r189, %r10;
	@%p9 bra 	$L__BB0_12;
$L__BB0_13:
	setp.eq.s32 	%p10, %r77, 0;
	@%p10 bra 	$L__BB0_37;
	cvt.rn.f32.s32 	%f30, %r3;
	cvt.rn.f32.s32 	%f31, %r2;
	div.rn.f32 	%f32, %f31, %f30;
	cvt.rzi.s32.f32 	%r89, %f32;
	mul.lo.s32 	%r90, %r3, %r89;
	cvt.rn.f32.s32 	%f33, %r78;
	sub.s32 	%r91, %r2, %r90;
	cvt.rn.f32.s32 	%f34, %r91;
	div.rn.f32 	%f35, %f34, %f33;
	cvt.rzi.s32.f32 	%r92, %f35;
	shl.b32 	%r93, %r1, 2;
	mov.u32 	%r94, sdata;
	add.s32 	%r17, %r94, %r93;
	shl.b32 	%r18, %r82, 2;
	add.s32 	%r19, %r17, %r18;
	add.s32 	%r20, %r19, %r18;
	mad.lo.s32 	%r95, %r92, %r78, %r90;
	sub.s32 	%r96, %r2, %r95;
	cvt.rn.f32.s32 	%f1, %r96;
	sub.s32 	%r97, %r92, %r80;
	cvt.rn.f32.s32 	%f2, %r97;
	sub.s32 	%r98, %r89, %r80;
	cvt.rn.f32.s32 	%f3, %r98;
	cvta.to.global.u64 	%rd5, %rd22;
	mov.b32 	%r192, 0;
	mov.u64 	%rd55, __cudart_i2opi_f;
	mov.u32 	%r191, %r77;
$L__BB0_15:
	add.s32 	%r25, %r192, %r1;
	setp.ge.u32 	%p11, %r25, %r77;
	mov.f32 	%f143, 0f00000000;
	mov.f32 	%f144, %f143;
	mov.f32 	%f145, %f143;
	mov.f32 	%f146, %f143;
	@%p11 bra 	$L__BB0_17;
	ld.param.u64 	%rd133, [_Z29gpu_compute_domainsize_kernelPfS_S_S_jiiifffifjP6float2j_param_2];
	ld.param.u64 	%rd132, [_Z29gpu_compute_domainsize_kernelPfS_S_S_jiiifffifjP6float2j_param_1];
	ld.param.u64 	%rd131, [_Z29gpu_compute_domainsize_kernelPfS_S_S_jiiifffifjP6float2j_param_0];
	cvta.to.global.u64 	%rd37, %rd131;
	mul.wide.u32 	%rd38, %r25, 4;
	add.s64 	%rd39, %rd37, %rd38;
	ld.global.f32 	%f143, [%rd39];
	cvta.to.global.u64 	%rd40, %rd132;
	add.s64 	%rd41, %rd40, %rd38;
	ld.global.f32 	%f144, [%rd41];
	cvta.to.global.u64 	%rd42, %rd133;
	add.s64 	%rd43, %rd42, %rd38;
	ld.global.f32 	%f145, [%rd43];
	add.s64 	%rd44, %rd5, %rd38;
	ld.global.f32 	%f146, [%rd44];
$L__BB0_17:
	bar.sync 	0;
	st.shared.f32 	[%r17], %f143;
	st.shared.f32 	[%r19], %f144;
	st.shared.f32 	[%r20], %f145;
	add.s32 	%r99, %r20, %r18;
	st.shared.f32 	[%r99], %f146;
	bar.sync 	0;
	sub.s32 	%r100, %r77, %r192;
	min.u32 	%r101, %r82, %r100;
	setp.lt.s32 	%p12, %r101, 1;
	@%p12 bra 	$L__BB0_36;
	min.u32 	%r26, %r82, %r191;
	mov.b32 	%r193, 0;
$L__BB0_19:
	shl.b32 	%r103, %r193, 2;
	mov.u32 	%r104, sdata;
	add.s32 	%r105, %r104, %r103;
	ld.shared.f32 	%f37, [%r105];
	add.s32 	%r106, %r105, %r18;
	ld.shared.f32 	%f38, [%r106];
	add.s32 	%r107, %r106, %r18;
	ld.shared.f32 	%f39, [%r107];
	add.s32 	%r108, %r107, %r18;
	ld.shared.u32 	%r28, [%r108];
	mul.f32 	%f40, %f37, %f1;
	mul.f32 	%f41, %f38, %f2;
	mul.f32 	%f42, %f23, %f41;
	fma.rn.f32 	%f43, %f22, %f40, %f42;
	mul.f32 	%f44, %f39, %f3;
	fma.rn.f32 	%f45, %f24, %f44, %f43;
	mul.f32 	%f12, %f25, %f45;
	mul.f32 	%f46, %f12, 0f3F22F983;
	cvt.rni.s32.f32 	%r201, %f46;
	cvt.rn.f32.s32 	%f47, %r201;
	fma.rn.f32 	%f48, %f47, 0fBFC90FDA, %f12;
	fma.rn.f32 	%f49, %f47, 0fB3A22168, %f48;
	fma.rn.f32 	%f148, %f47, 0fA7C234C5, %f49;
	abs.f32 	%f14, %f12;
	setp.ltu.f32 	%p13, %f14, 0f47CE4780;
	mov.u32 	%r197, %r201;
	mov.f32 	%f147, %f148;
	@%p13 bra 	$L__BB0_27;
	setp.neu.f32 	%p14, %f14, 0f7F800000;
	@%p14 bra 	$L__BB0_22;
	mov.f32 	%f52, 0f00000000;
	mul.rn.f32 	%f147, %f12, %f52;
	mov.b32 	%r197, 0;
	bra.uni 	$L__BB0_27;
$L__BB0_22:
	mov.b32 	%r30, %f12;
	shl.b32 	%r110, %r30, 8;
	or.b32  	%r31, %r110, -2147483648;
	mov.b64 	%rd136, 0;
	mov.b32 	%r194, 0;
	mov.u64 	%rd134, __cudart_i2opi_f;
	mov.u64 	%rd135, %rd3;
$L__BB0_23:
	.pragma "nounroll";
	ld.global.nc.u32 	%r111, [%rd134];
	mad.wide.u32 	%rd47, %r111, %r31, %rd136;
	shr.u64 	%rd136, %rd47, 32;
	st.local.u32 	[%rd135], %rd47;
	add.s32 	%r194, %r194, 1;
	add.s64 	%rd135, %rd135, 4;
	add.s64 	%rd134, %rd134, 4;
	setp.ne.s32 	%p15, %r194, 6;
	@%p15 bra 	$L__BB0_23;
	shr.u32 	%r112, %r30, 23;
	st.local.u32 	[%rd3+24], %rd136;
	and.b32  	%r34, %r112, 31;
	and.b32  	%r113, %r112, 224;
	add.s32 	%r114, %r113, -128;
	shr.u32 	%r115, %r114, 5;
	mul.wide.u32 	%rd48, %r115, 4;
	sub.s64 	%rd12, %rd3, %rd48;
	ld.local.u32 	%r195, [%rd12+24];
	ld.local.u32 	%r196, [%rd12+20];
	setp.eq.s32 	%p16, %r34, 0;
	@%p16 bra 	$L__BB0_26;
	shf.l.wrap.b32 	%r195, %r196, %r195, %r34;
	ld.local.u32 	%r116, [%rd12+16];
	shf.l.wrap.b32 	%r196, %r116, %r196, %r34;
$L__BB0_26:
	shr.u32 	%r117, %r195, 30;
	shf.l.wrap.b32 	%r118, %r196, %r195, 2;
	shl.b32 	%r119, %r196, 2;
	shr.u32 	%r120, %r118, 31;
	add.s32 	%r121, %r120, %r117;
	neg.s32 	%r122, %r121;
	setp.lt.s32 	%p17, %r30, 0;
	selp.b32 	%r197, %r122, %r121, %p17;
	xor.b32  	%r123, %r118, %r30;
	shr.s32 	%r124, %r118, 31;
	xor.b32  	%r125, %r124, %r118;
	xor.b32  	%r126, %r124, %r119;
	cvt.u64.u32 	%rd49, %r125;
	shl.b64 	%rd50, %rd49, 32;
	cvt.u64.u32 	%rd51, %r126;
	or.b64  	%rd52, %rd50, %rd51;
	cvt.rn.f64.s64 	%fd1, %rd52;
	mul.f64 	%fd2, %fd1, 0d3BF921FB54442D19;
	cvt.rn.f32.f64 	%f50, %fd2;
	neg.f32 	%f51, %f50;
	setp.lt.s32 	%p18, %r123, 0;
	selp.f32 	%f147, %f51, %f50, %p18;
$L__BB0_27:
	setp.ltu.f32 	%p19, %f14, 0f47CE4780;
	add.s32 	%r128, %r197, 1;
	mul.rn.f32 	%f53, %f147, %f147;
	and.b32  	%r129, %r197, 1;
	setp.eq.b32 	%p20, %r129, 1;
	selp.f32 	%f54, %f147, 0f3F800000, %p20;
	fma.rn.f32 	%f55, %f53, %f54, 0f00000000;
	fma.rn.f32 	%f56, %f53, 0f37CBAC00, 0fBAB607ED;
	selp.f32 	%f57, 0fB94D4153, %f56, %p20;
	selp.f32 	%f58, 0f3C0885E4, 0f3D2AAABB, %p20;
	fma.rn.f32 	%f59, %f57, %f53, %f58;
	selp.f32 	%f60, 0fBE2AAAA8, 0fBEFFFFFF, %p20;
	fma.rn.f32 	%f61, %f59, %f53, %f60;
	fma.rn.f32 	%f62, %f61, %f55, %f54;
	and.b32  	%r130, %r128, 2;
	setp.eq.s32 	%p21, %r130, 0;
	mov.f32 	%f63, 0f00000000;
	sub.f32 	%f64, %f63, %f62;
	selp.f32 	%f18, %f62, %f64, %p21;
	@%p19 bra 	$L__BB0_35;
	setp.neu.f32 	%p22, %f14, 0f7F800000;
	@%p22 bra 	$L__BB0_30;
	mov.f32 	%f67, 0f00000000;
	mul.rn.f32 	%f148, %f12, %f67;
	mov.b32 	%r201, 0;
	bra.uni 	$L__BB0_35;
$L__BB0_30:
	mov.b32 	%r43, %f12;
	shl.b32 	%r132, %r43, 8;
	or.b32  	%r44, %r132, -2147483648;
	mov.b64 	%rd137, 0;
	mov.b32 	%r198, 0;
$L__BB0_31:
	.pragma "nounroll";
	mul.wide.u32 	%rd54, %r198, 4;
	add.s64 	%rd56, %rd55, %rd54;
	ld.global.nc.u32 	%r133, [%rd56];
	mad.wide.u32 	%rd57, %r133, %r44, %rd137;
	shr.u64 	%rd137, %rd57, 32;
	add.s64 	%rd58, %rd2, %rd54;
	st.local.u32 	[%rd58], %rd57;
	add.s32 	%r198, %r198, 1;
	setp.ne.s32 	%p23, %r198, 6;
	@%p23 bra 	$L__BB0_31;
	shr.u32 	%r134, %r43, 23;
	st.local.u32 	[%rd2+24], %rd137;
	and.b32  	%r47, %r134, 31;
	and.b32  	%r135, %r134, 224;
	add.s32 	%r136, %r135, -128;
	shr.u32 	%r137, %r136, 5;
	mul.wide.u32 	%rd59, %r137, 4;
	sub.s64 	%rd15, %rd2, %rd59;
	ld.local.u32 	%r199, [%rd15+24];
	ld.local.u32 	%r200, [%rd15+20];
	setp.eq.s32 	%p24, %r47, 0;
	@%p24 bra 	$L__BB0_34;
	shf.l.wrap.b32 	%r199, %r200, %r199, %r47;
	ld.local.u32 	%r138, [%rd15+16];
	shf.l.wrap.b32 	%r200, %r138, %r200, %r47;
$L__BB0_34:
	shr.u32 	%r139, %r199, 30;
	shf.l.wrap.b32 	%r140, %r200, %r199, 2;
	shl.b32 	%r141, %r200, 2;
	shr.u32 	%r142, %r140, 31;
	add.s32 	%r143, %r142, %r139;
	neg.s32 	%r144, %r143;
	setp.lt.s32 	%p25, %r43, 0;
	selp.b32 	%r201, %r144, %r143, %p25;
	xor.b32  	%r145, %r140, %r43;
	shr.s32 	%r146, %r140, 31;
	xor.b32  	%r147, %r146, %r140;
	xor.b32  	%r148, %r146, %r141;
	cvt.u64.u32 	%rd60, %r147;
	shl.b64 	%rd61, %rd60, 32;
	cvt.u64.u32 	%rd62, %r148;
	or.b64  	%rd63, %rd61, %rd62;
	cvt.rn.f64.s64 	%fd3, %rd63;
	mul.f64 	%fd4, %fd3, 0d3BF921FB54442D19;
	cvt.rn.f32.f64 	%f65, %fd4;
	neg.f32 	%f66, %f65;
	setp.lt.s32 	%p26, %r145, 0;
	selp.f32 	%f148, %f66, %f65, %p26;
$L__BB0_35:
	mul.rn.f32 	%f68, %f148, %f148;
	and.b32  	%r150, %r201, 1;
	setp.eq.b32 	%p27, %r150, 1;
	selp.f32 	%f69, 0f3F800000, %f148, %p27;
	fma.rn.f32 	%f70, %f68, %f69, 0f00000000;
	fma.rn.f32 	%f71, %f68, 0f37CBAC00, 0fBAB607ED;
	selp.f32 	%f72, %f71, 0fB94D4153, %p27;
	selp.f32 	%f73, 0f3D2AAABB, 0f3C0885E4, %p27;
	fma.rn.f32 	%f74, %f72, %f68, %f73;
	selp.f32 	%f75, 0fBEFFFFFF, 0fBE2AAAA8, %p27;
	fma.rn.f32 	%f76, %f74, %f68, %f75;
	fma.rn.f32 	%f77, %f76, %f70, %f69;
	and.b32  	%r151, %r201, 2;
	setp.eq.s32 	%p28, %r151, 0;
	mov.f32 	%f78, 0f00000000;
	sub.f32 	%f79, %f78, %f77;
	selp.f32 	%f80, %f77, %f79, %p28;
	mul.wide.s32 	%rd64, %r28, 8;
	add.s64 	%rd65, %rd4, %rd64;
	ld.local.v2.f32 	{%f81, %f82}, [%rd65];
	add.f32 	%f83, %f18, %f81;
	add.f32 	%f84, %f82, %f80;
	st.local.v2.f32 	[%rd65], {%f83, %f84};
	add.s32 	%r193, %r193, 1;
	setp.ne.s32 	%p29, %r193, %r26;
	@%p29 bra 	$L__BB0_19;
$L__BB0_36:
	add.s32 	%r192, %r192, %r82;
	setp.lt.u32 	%p30, %r192, %r77;
	sub.s32 	%r191, %r191, %r82;
	@%p30 bra 	$L__BB0_15;
$L__BB0_37:
	ld.param.u32 	%r184, [_Z29gpu_compute_domainsize_kernelPfS_S_S_jiiifffifjP6float2j_param_7];
	setp.eq.s32 	%p31, %r81, 0;
	mul.lo.s32 	%r152, %r3, %r184;
	setp.ge.s32 	%p32, %r2, %r152;
	or.pred  	%p33, %p32, %p31;
	@%p33 bra 	$L__BB0_50;
	mul.lo.s32 	%r59, %r2, %r81;
	add.s32 	%r154, %r81, -1;
	and.b32  	%r60, %r81, 15;
	setp.lt.u32 	%p34, %r154, 15;
	mov.b32 	%r204, 0;
	@%p34 bra 	$L__BB0_41;
	and.b32  	%r204, %r81, -16;
	mov.b32 	%r202, 0;
$L__BB0_40:
	.pragma "nounroll";
	add.s32 	%r156, %r202, %r59;
	mul.wide.u32 	%rd66, %r156, 8;
	add.s64 	%rd67, %rd1, %rd66;
	mul.wide.u32 	%rd68, %r202, 8;
	add.s64 	%rd69, %rd4, %rd68;
	ld.local.v4.f32 	{%f85, %f86, %f87, %f88}, [%rd69];
	st.global.v2.f32 	[%rd67], {%f85, %f86};
	add.s32 	%r157, %r156, 1;
	mul.wide.u32 	%rd70, %r157, 8;
	add.s64 	%rd71, %rd1, %rd70;
	st.global.v2.f32 	[%rd71], {%f87, %f88};
	add.s32 	%r158, %r156, 2;
	mul.wide.u32 	%rd72, %r158, 8;
	add.s64 	%rd73, %rd1, %rd72;
	ld.local.v4.f32 	{%f89, %f90, %f91, %f92}, [%rd69+16];
	st.global.v2.f32 	[%rd73], {%f89, %f90};
	add.s32 	%r159, %r156, 3;
	mul.wide.u32 	%rd74, %r159, 8;
	add.s64 	%rd75, %rd1, %rd74;
	st.global.v2.f32 	[%rd75], {%f91, %f92};
	add.s32 	%r160, %r156, 4;
	mul.wide.u32 	%rd76, %r160, 8;
	add.s64 	%rd77, %rd1, %rd76;
	ld.local.v4.f32 	{%f93, %f94, %f95, %f96}, [%rd69+32];
	st.global.v2.f32 	[%rd77], {%f93, %f94};
	add.s32 	%r161, %r156, 5;
	mul.wide.u32 	%rd78, %r161, 8;
	add.s64 	%rd79, %rd1, %rd78;
	st.global.v2.f32 	[%rd79], {%f95, %f96};
	add.s32 	%r162, %r156, 6;
	mul.wide.u32 	%rd80, %r162, 8;
	add.s64 	%rd81, %rd1, %rd80;
	ld.local.v4.f32 	{%f97, %f98, %f99, %f100}, [%rd69+48];
	st.global.v2.f32 	[%rd81], {%f97, %f98};
	add.s32 	%r163, %r156, 7;
	mul.wide.u32 	%rd82, %r163, 8;
	add.s64 	%rd83, %rd1, %rd82;
	st.global.v2.f32 	[%rd83], {%f99, %f100};
	add.s32 	%r164, %r156, 8;
	mul.wide.u32 	%rd84, %r164, 8;
	add.s64 	%rd85, %rd1, %rd84;
	ld.local.v4.f32 	{%f101, %f102, %f103, %f104}, [%rd69+64];
	st.global.v2.f32 	[%rd85], {%f101, %f102};
	add.s32 	%r165, %r156, 9;
	mul.wide.u32 	%rd86, %r165, 8;
	add.s64 	%rd87, %rd1, %rd86;
	st.global.v2.f32 	[%rd87], {%f103, %f104};
	add.s32 	%r166, %r156, 10;
	mul.wide.u32 	%rd88, %r166, 8;
	add.s64 	%rd89, %rd1, %rd88;
	ld.local.v4.f32 	{%f105, %f106, %f107, %f108}, [%rd69+80];
	st.global.v2.f32 	[%rd89], {%f105, %f106};
	add.s32 	%r167, %r156, 11;
	mul.wide.u32 	%rd90, %r167, 8;
	add.s64 	%rd91, %rd1, %rd90;
	st.global.v2.f32 	[%rd91], {%f107, %f108};
	add.s32 	%r168, %r156, 12;
	mul.wide.u32 	%rd92, %r168, 8;
	add.s64 	%rd93, %rd1, %rd92;
	ld.local.v4.f32 	{%f109, %f110, %f111, %f112}, [%rd69+96];
	st.global.v2.f32 	[%rd93], {%f109, %f110};
	add.s32 	%r169, %r156, 13;
	mul.wide.u32 	%rd94, %r169, 8;
	add.s64 	%rd95, %rd1, %rd94;
	st.global.v2.f32 	[%rd95], {%f111, %f112};
	add.s32 	%r170, %r156, 14;
	mul.wide.u32 	%rd96, %r170, 8;
	add.s64 	%rd97, %rd1, %rd96;
	ld.local.v4.f32 	{%f113, %f114, %f115, %f116}, [%rd69+112];
	st.global.v2.f32 	[%rd97], {%f113, %f114};
	add.s32 	%r171, %r156, 15;
	mul.wide.u32 	%rd98, %r171, 8;
	add.s64 	%rd99, %rd1, %rd98;
	st.global.v2.f32 	[%rd99], {%f115, %f116};
	add.s32 	%r202, %r202, 16;
	setp.ne.s32 	%p35, %r202, %r204;
	@%p35 bra 	$L__BB0_40;
$L__BB0_41:
	setp.eq.s32 	%p36, %r60, 0;
	@%p36 bra 	$L__BB0_50;
	and.b32  	%r65, %r81, 7;
	setp.lt.u32 	%p37, %r60, 8;
	@%p37 bra 	$L__BB0_44;
	add.s32 	%r172, %r204, %r59;
	mul.wide.u32 	%rd100, %r172, 8;
	add.s64 	%rd101, %rd1, %rd100;
	mul.wide.u32 	%rd102, %r204, 8;
	add.s64 	%rd103, %rd4, %rd102;
	ld.local.v2.f32 	{%f117, %f118}, [%rd103];
	st.global.v2.f32 	[%rd101], {%f117, %f118};
	add.s32 	%r173, %r172, 1;
	mul.wide.u32 	%rd104, %r173, 8;
	add.s64 	%rd105, %rd1, %rd104;
	ld.local.v2.f32 	{%f119, %f120}, [%rd103+8];
	st.global.v2.f32 	[%rd105], {%f119, %f120};
	add.s32 	%r174, %r172, 2;
	mul.wide.u32 	%rd106, %r174, 8;
	add.s64 	%rd107, %rd1, %rd106;
	ld.local.v2.f32 	{%f121, %f122}, [%rd103+16];
	st.global.v2.f32 	[%rd107], {%f121, %f122};
	add.s32 	%r175, %r172, 3;
	mul.wide.u32 	%rd108, %r175, 8;
	add.s64 	%rd109, %rd1, %rd108;
	ld.local.v2.f32 	{%f123, %f124}, [%rd103+24];
	st.global.v2.f32 	[%rd109], {%f123, %f124};
	add.s32 	%r176, %r172, 4;
	mul.wide.u32 	%rd110, %r176, 8;
	add.s64 	%rd111, %rd1, %rd110;
	ld.local.v2.f32 	{%f125, %f126}, [%rd103+32];
	st.global.v2.f32 	[%rd111], {%f125, %f126};
	add.s32 	%r177, %r172, 5;
	mul.wide.u32 	%rd112, %r177, 8;
	add.s64 	%rd113, %rd1, %rd112;
	ld.local.v2.f32 	{%f127, %f128}, [%rd103+40];
	st.global.v2.f32 	[%rd113], {%f127, %f128};
	add.s32 	%r178, %r172, 6;
	mul.wide.u32 	%rd114, %r178, 8;
	add.s64 	%rd115, %rd1, %rd114;
	ld.local.v2.f32 	{%f129, %f130}, [%rd103+48];
	st.global.v2.f32 	[%rd115], {%f129, %f130};
	add.s32 	%r179, %r172, 7;
	mul.wide.u32 	%rd116, %r179, 8;
	add.s64 	%rd117, %rd1, %rd116;
	ld.local.v2.f32 	{%f131, %f132}, [%rd103+56];
	st.global.v2.f32 	[%rd117], {%f131, %f132};
	add.s32 	%r204, %r204, 8;
$L__BB0_44:
	setp.eq.s32 	%p38, %r65, 0;
	@%p38 bra 	$L__BB0_50;
	and.b32  	%r68, %r81, 3;
	setp.lt.u32 	%p39, %r65, 4;
	@%p39 bra 	$L__BB0_47;
	add.s32 	%r180, %r204, %r59;
	mul.wide.u32 	%rd118, %r180, 8;
	add.s64 	%rd119, %rd1, %rd118;
	mul.wide.u32 	%rd120, %r204, 8;
	add.s64 	%rd121, %rd4, %rd120;
	ld.local.v2.f32 	{%f133, %f134}, [%rd121];
	st.global.v2.f32 	[%rd119], {%f133, %f134};
	add.s32 	%r181, %r180, 1;
	mul.wide.u32 	%rd122, %r181, 8;
	add.s64 	%rd123, %rd1, %rd122;
	ld.local.v2.f32 	{%f135, %f136}, [%rd121+8];
	st.global.v2.f32 	[%rd123], {%f135, %f136};
	add.s32 	%r182, %r180, 2;
	mul.wide.u32 	%rd124, %r182, 8;
	add.s64 	%rd125, %rd1, %rd124;
	ld.local.v2.f32 	{%f137, %f138}, [%rd121+16];
	st.global.v2.f32 	[%rd125], {%f137, %f138};
	add.s32 	%r183, %r180, 3;
	mul.wide.u32 	%rd126, %r183, 8;
	add.s64 	%rd127, %rd1, %rd126;
	ld.local.v2.f32 	{%f139, %f140}, [%rd121+24];
	st.global.v2.f32 	[%rd127], {%f139, %f140};
	add.s32 	%r204, %r204, 4;
$L__BB0_47:
	setp.eq.s32 	%p40, %r68, 0;
	@%p40 bra 	$L__BB0_50;
	mul.wide.u32 	%rd128, %r204, 8;
	add.s64 	%rd138, %rd4, %rd128;
	add.s32 	%r207, %r204, %r59;
	neg.s32 	%r206, %r68;
$L__BB0_49:
	.pragma "nounroll";
	mul.wide.u32 	%rd129, %r207, 8;
	add.s64 	%rd130, %rd1, %rd129;
	ld.local.v2.f32 	{%f141, %f142}, [%rd138];
	st.global.v2.f32 	[%rd130], {%f141, %f142};
	add.s64 	%rd138, %rd138, 8;
	add.s32 	%r207, %r207, 1;
	add.s32 	%r206, %r206, 1;
	setp.ne.s32 	%p41, %r206, 0;
	@%p41 bra 	$L__BB0_49;
$L__BB0_50:
	ret;

}


// ===== COMPILED SASS (sm_100) =====

	.target	sm_100

	.elftype	@"ET_EXEC"


//--------------------- .note.nv.tkinfo           --------------------------
	.section	.note.nv.tkinfo,"",@"SHT_NOTE"
	.sectionflags	@"SHF_NOTE_NV_TKINFO"
	.tkinfo
        /*0018*/ 	.word	0x00000002
        /*0030*/ 	.string	""
        /*0030*/ 	.string	"ptxas"
        /*0030*/ 	.string	"Cuda compilation tools, release 13.0, V13.0.88"
        /*0030*/ 	.string	"Build cuda_13.0.r13.0/compiler.36424714_0"
        /*0030*/ 	.string	"-arch sm_100 -m 64 "



//--------------------- .note.nv.cuinfo           --------------------------
	.section	.note.nv.cuinfo,"",@"SHT_NOTE"
	.sectionflags	@"SHF_NOTE_NV_CUINFO"
        /*0018*/ 	.short	0x0002
        /*001a*/ 	.short	0x0064
        /*001c*/ 	.short	0x0082
	.zero		2


//--------------------- .nv.info                  --------------------------
	.section	.nv.info,"",@"SHT_CUDA_INFO"
	.align	4


	//----- nvinfo : EIATTR_REGCOUNT
	.align		4
        /*0000*/ 	.byte	0x04, 0x2f
        /*0002*/ 	.short	(.L_2 - .L_1)
	.align		4
.L_1:
        /*0004*/ 	.word	index@(_Z29gpu_compute_domainsize_kernelPfS_S_S_jiiifffifjP6float2j)
        /*0008*/ 	.word	0x00000020


	//----- nvinfo : EIATTR_FRAME_SIZE
	.align		4
.L_2:
        /*000c*/ 	.byte	0x04, 0x11
        /*000e*/ 	.short	(.L_4 - .L_3)
	.align		4
.L_3:
        /*0010*/ 	.word	index@($__internal_0_$__cuda_sm3x_div_rn_noftz_f32_slowpath)
        /*0014*/ 	.word	0x00000070


	//----- nvinfo : EIATTR_FRAME_SIZE
	.align		4
.L_4:
        /*0018*/ 	.byte	0x04, 0x11
        /*001a*/ 	.short	(.L_6 - .L_5)
	.align		4
.L_5:
        /*001c*/ 	.word	index@(_Z29gpu_compute_domainsize_kernelPfS_S_S_jiiifffifjP6float2j)
        /*0020*/ 	.word	0x00000070


	//----- nvinfo : EIATTR_MIN_STACK_SIZE
	.align		4
.L_6:
        /*0024*/ 	.byte	0x04, 0x12
        /*0026*/ 	.short	(.L_8 - .L_7)
	.align		4
.L_7:
        /*0028*/ 	.word	index@(_Z29gpu_compute_domainsize_kernelPfS_S_S_jiiifffifjP6float2j)
        /*002c*/ 	.word	0x00000070
.L_8:


//--------------------- .nv.compat                --------------------------
	.section	.nv.compat,"",@"SHT_CUDA_COMPAT_INFO"
	.align	4
        /*0000*/ 	.byte	0x02, 0x09, 0x00, 0x00, 0x02, 0x02, 0x01, 0x00, 0x02, 0x05, 0x05, 0x00, 0x03, 0x07, 0x01, 0x01
        /*0010*/ 	.byte	0x02, 0x03, 0x00, 0x00, 0x02, 0x06, 0x01, 0x00, 0x04, 0x0b, 0x08, 0x00, 0x01, 0x00, 0x00, 0x00
        /*0020*/ 	.byte	0x00, 0x00, 0x00, 0x00


//--------------------- .nv.info._Z29gpu_compute_domainsize_kernelPfS_S_S_jiiifffifjP6float2j --------------------------
	.section	.nv.info._Z29gpu_compute_domainsize_kernelPfS_S_S_jiiifffifjP6float2j,"",@"SHT_CUDA_INFO"
	.sectionflags	@""
	.align	4


	//----- nvinfo : EIATTR_CUDA_API_VERSION
	.align		4
        /*0000*/ 	.byte	0x04, 0x37
        /*0002*/ 	.short	(.L_10 - .L_9)
.L_9:
        /*0004*/ 	.word	0x00000082


	//----- nvinfo : EIATTR_KPARAM_INFO
	.align		4
.L_10:
        /*0008*/ 	.byte	0x04, 0x17
        /*000a*/ 	.short	(.L_12 - .L_11)
.L_11:
        /*000c*/ 	.word	0x00000000
        /*0010*/ 	.short	0x000f
        /*0012*/ 	.short	0x0050
        /*0014*/ 	.byte	0x00, 0xf0, 0x11, 0x00


	//----- nvinfo : EIATTR_KPARAM_INFO
	.align		4
.L_12:
        /*0018*/ 	.byte	0x04, 0x17
        /*001a*/ 	.short	(.L_14 - .L_13)
.L_13:
        /*001c*/ 	.word	0x00000000
        /*0020*/ 	.short	0x000e
        /*0022*/ 	.short	0x0048
        /*0024*/ 	.byte	0x00, 0xf5, 0x21, 0x00


	//----- nvinfo : EIATTR_KPARAM_INFO
	.align		4
.L_14:
        /*0028*/ 	.byte	0x04, 0x17
        /*002a*/ 	.short	(.L_16 - .L_15)
.L_15:
        /*002c*/ 	.word	0x00000000
        /*0030*/ 	.short	0x000d
        /*0032*/ 	.short	0x0044
        /*0034*/ 	.byte	0x00, 0xf0, 0x11, 0x00


	//----- nvinfo : EIATTR_KPARAM_INFO
	.align		4
.L_16:
        /*0038*/ 	.byte	0x04, 0x17
        /*003a*/ 	.short	(.L_18 - .L_17)
.L_17:
        /*003c*/ 	.word	0x00000000
        /*0040*/ 	.short	0x000c
        /*0042*/ 	.short	0x0040
        /*0044*/ 	.byte	0x00, 0xf0, 0x11, 0x00


	//----- nvinfo : EIATTR_KPARAM_INFO
	.align		4
.L_18:
        /*0048*/ 	.byte	0x04, 0x17
        /*004a*/ 	.short	(.L_20 - .L_19)
.L_19:
        /*004c*/ 	.word	0x00000000
        /*0050*/ 	.short	0x000b
        /*0052*/ 	.short	0x003c
        /*0054*/ 	.byte	0x00, 0xf0, 0x11, 0x00


	//----- nvinfo : EIATTR_KPARAM_INFO
	.align		4
.L_20:
        /*0058*/ 	.byte	0x04, 0x17
        /*005a*/ 	.short	(.L_22 - .L_21)
.L_21:
        /*005c*/ 	.word	0x00000000
        /*0060*/ 	.short	0x000a
        /*0062*/ 	.short	0x0038
        /*0064*/ 	.byte	0x00, 0xf0, 0x11, 0x00


	//----- nvinfo : EIATTR_KPARAM_INFO
	.align		4
.L_22:
        /*0068*/ 	.byte	0x04, 0x17
        /*006a*/ 	.short	(.L_24 - .L_23)
.L_23:
        /*006c*/ 	.word	0x00000000
        /*0070*/ 	.short	0x0009
        /*0072*/ 	.short	0x0034
        /*0074*/ 	.byte	0x00, 0xf0, 0x11, 0x00


	//----- nvinfo : EIATTR_KPARAM_INFO
	.align		4
.L_24:
        /*0078*/ 	.byte	0x04, 0x17
        /*007a*/ 	.short	(.L_26 - .L_25)
.L_25:
        /*007c*/ 	.word	0x00000000
        /*0080*/ 	.short	0x0008
        /*0082*/ 	.short	0x0030
        /*0084*/ 	.byte	0x00, 0xf0, 0x11, 0x00


	//----- nvinfo : EIATTR_KPARAM_INFO
	.align		4
.L_26:
        /*0088*/ 	.byte	0x04, 0x17
        /*008a*/ 	.short	(.L_28 - .L_27)
.L_27:
        /*008c*/ 	.word	0x00000000
        /*0090*/ 	.short	0x0007
        /*0092*/ 	.short	0x002c
        /*0094*/ 	.byte	0x00, 0xf0, 0x11, 0x00


	//----- nvinfo : EIATTR_KPARAM_INFO
	.align		4
.L_28:
        /*0098*/ 	.byte	0x04, 0x17
        /*009a*/ 	.short	(.L_30 - .L_29)
.L_29:
        /*009c*/ 	.word	0x00000000
        /*00a0*/ 	.short	0x0006
        /*00a2*/ 	.short	0x0028
        /*00a4*/ 	.byte	0x00, 0xf0, 0x11, 0x00


	//----- nvinfo : EIATTR_KPARAM_INFO
	.align		4
.L_30:
        /*00a8*/ 	.byte	0x04, 0x17
        /*00aa*/ 	.short	(.L_32 - .L_31)
.L_31:
        /*00ac*/ 	.word	0x00000000
        /*00b0*/ 	.short	0x0005
        /*00b2*/ 	.short	0x0024
        /*00b4*/ 	.byte	0x00, 0xf0, 0x11, 0x00


	//----- nvinfo : EIATTR_KPARAM_INFO
	.align		4
.L_32:
        /*00b8*/ 	.byte	0x04, 0x17
        /*00ba*/ 	.short	(.L_34 - .L_33)
.L_33:
        /*00bc*/ 	.word	0x00000000
        /*00c0*/ 	.short	0x0004
        /*00c2*/ 	.short	0x0020
        /*00c4*/ 	.byte	0x00, 0xf0, 0x11, 0x00


	//----- nvinfo : EIATTR_KPARAM_INFO
	.align		4
.L_34:
        /*00c8*/ 	.byte	0x04, 0x17
        /*00ca*/ 	.short	(.L_36 - .L_35)
.L_35:
        /*00cc*/ 	.word	0x00000000
        /*00d0*/ 	.short	0x0003
        /*00d2*/ 	.short	0x0018
        /*00d4*/ 	.byte	0x00, 0xf5, 0x21, 0x00


	//----- nvinfo : EIATTR_KPARAM_INFO
	.align		4
.L_36:
        /*00d8*/ 	.byte	0x04, 0x17
        /*00da*/ 	.short	(.L_38 - .L_37)
.L_37:
        /*00dc*/ 	.word	0x00000000
        /*00e0*/ 	.short	0x0002
        /*00e2*/ 	.short	0x0010
        /*00e4*/ 	.byte	0x00, 0xf5, 0x21, 0x00


	//----- nvinfo : EIATTR_KPARAM_INFO
	.align		4
.L_38:
        /*00e8*/ 	.byte	0x04, 0x17
        /*00ea*/ 	.short	(.L_40 - .L_39)
.L_39:
        /*00ec*/ 	.word	0x00000000
        /*00f0*/ 	.short	0x0001
        /*00f2*/ 	.short	0x0008
        /*00f4*/ 	.byte	0x00, 0xf5, 0x21, 0x00


	//----- nvinfo : EIATTR_KPARAM_INFO
	.align		4
.L_40:
        /*00f8*/ 	.byte	0x04, 0x17
        /*00fa*/ 	.short	(.L_42 - .L_41)
.L_41:
        /*00fc*/ 	.word	0x00000000
        /*0100*/ 	.short	0x0000
        /*0102*/ 	.short	0x0000
        /*0104*/ 	.byte	0x00, 0xf5, 0x21, 0x00


	//----- nvinfo : EIATTR_SPARSE_MMA_MASK
	.align		4
.L_42:
        /*0108*/ 	.byte	0x03, 0x50
        /*010a*/ 	.short	0x0000


	//----- nvinfo : EIATTR_MAXREG_COUNT
	.align		4
        /*010c*/ 	.byte	0x03, 0x1b
        /*010e*/ 	.short	0x00ff


	//----- nvinfo : EIATTR_NUM_BARRIERS
	.align		4
        /*0110*/ 	.byte	0x02, 0x4c
        /*0112*/ 	.byte	0x01
	.zero		1


	//----- nvinfo : EIATTR_MERCURY_ISA_VERSION
	.align		4
        /*0114*/ 	.byte	0x03, 0x5f
        /*0116*/ 	.short	0x0101


	//----- nvinfo : EIATTR_VRC_CTA_INIT_COUNT
	.align		4
        /*0118*/ 	.byte	0x02, 0x4a
	.zero		1
	.zero		1


	//----- nvinfo : EIATTR_EXIT_INSTR_OFFSETS
	.align		4
        /*011c*/ 	.byte	0x04, 0x1c
        /*011e*/ 	.short	(.L_44 - .L_43)


	//   ....[0]....
.L_43:
        /*0120*/ 	.word	0x00001620


	//   ....[1]....
        /*0124*/ 	.word	0x00001a80


	//   ....[2]....
        /*0128*/ 	.word	0x00001cd0


	//   ....[3]....
        /*012c*/ 	.word	0x00001e40


	//   ....[4]....
        /*0130*/ 	.word	0x00001f20


	//----- nvinfo : EIATTR_CRS_STACK_SIZE
	.align		4
.L_44:
        /*0134*/ 	.byte	0x04, 0x1e
        /*0136*/ 	.short	(.L_46 - .L_45)
.L_45:
        /*0138*/ 	.word	0x00000000


	//----- nvinfo : EIATTR_CBANK_PARAM_SIZE
	.align		4
.L_46:
        /*013c*/ 	.byte	0x03, 0x19
        /*013e*/ 	.short	0x0054


	//----- nvinfo : EIATTR_PARAM_CBANK
	.align		4
        /*0140*/ 	.byte	0x04, 0x0a
        /*0142*/ 	.short	(.L_48 - .L_47)
	.align		4
.L_47:
        /*0144*/ 	.word	index@(.nv.constant0._Z29gpu_compute_domainsize_kernelPfS_S_S_jiiifffifjP6float2j)
        /*0148*/ 	.short	0x0380
        /*014a*/ 	.short	0x0054


	//----- nvinfo : EIATTR_SW_WAR
	.align		4
.L_48:
        /*014c*/ 	.byte	0x04, 0x36
        /*014e*/ 	.short	(.L_50 - .L_49)
.L_49:
        /*0150*/ 	.word	0x00000008
.L_50:


//--------------------- .nv.callgraph             --------------------------
	.section	.nv.callgraph,"",@"SHT_CUDA_CALLGRAPH"
	.align	4
	.sectionentsize	8
	.align		4
        /*0000*/ 	.word	0x00000000
	.align		4
        /*0004*/ 	.word	0xffffffff
	.align		4
        /*0008*/ 	.word	0x00000000
	.align		4
        /*000c*/ 	.word	0xfffffffe
	.align		4
        /*0010*/ 	.word	0x00000000
	.align		4
        /*0014*/ 	.word	0xfffffffd
	.align		4
        /*0018*/ 	.word	0x00000000
	.align		4
        /*001c*/ 	.word	0xfffffffc


//--------------------- .nv.constant4             --------------------------
	.section	.nv.constant4,"a",@progbits
	.align	8
	.align		8
.nv.constant4:
        /*0000*/ 	.dword	__cudart_i2opi_f


//--------------------- .text._Z29gpu_compute_domainsize_kernelPfS_S_S_jiiifffifjP6float2j --------------------------
	.section	.text._Z29gpu_compute_domainsize_kernelPfS_S_S_jiiifffifjP6float2j,"ax",@progbits
	.align	128
        .global         _Z29gpu_compute_domainsize_kernelPfS_S_S_jiiifffifjP6float2j
        .type           _Z29gpu_compute_domainsize_kernelPfS_S_S_jiiifffifjP6float2j,@function
        .size           _Z29gpu_compute_domainsize_kernelPfS_S_S_jiiifffifjP6float2j,(.L_x_36 - _Z29gpu_compute_domainsize_kernelPfS_S_S_jiiifffifjP6float2j)
        .other          _Z29gpu_compute_domainsize_kernelPfS_S_S_jiiifffifjP6float2j,@"STO_CUDA_ENTRY STV_DEFAULT"
_Z29gpu_compute_domainsize_kernelPfS_S_S_jiiifffifjP6float2j:
.text._Z29gpu_compute_domainsize_kernelPfS_S_S_jiiifffifjP6float2j:
[----:B------:R-:W0:Y:S01]  /*0000*/  LDC R1, c[0x0][0x37c] ;  /* 0x0000df00ff017b82 */ /* 0x000e220000000800 */
[----:B------:R-:W1:Y:S01]  /*0010*/  S2R R6, SR_TID.X ;  /* 0x0000000000067919 */ /* 0x000e620000002100 */
[----:B------:R-:W2:Y:S06]  /*0020*/  LDCU UR4, c[0x0][0x3c4] ;  /* 0x00007880ff0477ac */ /* 0x000eac0008000800 */
[----:B------:R-:W1:Y:S01]  /*0030*/  S2UR UR5, SR_CTAID.X ;  /* 0x00000000000579c3 */ /* 0x000e620000002500 */
[----:B0-----:R-:W-:-:S05]  /*0040*/  VIADD R1, R1, 0xffffff90 ;  /* 0xffffff9001017836 */ /* 0x001fca0000000000 */
[----:B------:R-:W-:Y:S02]  /*0050*/  R2UR UR9, R1 ;  /* 0x00000000010972ca */ /* 0x000fe400000e0000 */
[----:B------:R-:W1:Y:S01]  /*0060*/  LDC R3, c[0x0][0x3d0] ;  /* 0x0000f400ff037b82 */ /* 0x000e620000000800 */
[----:B--2---:R-:W-:-:S10]  /*0070*/  UISETP.NE.AND UP0, UPT, UR4, URZ, UPT ;  /* 0x000000ff0400728c */ /* 0x004fd4000bf05270 */
[----:B------:R-:W-:Y:S01]  /*0080*/  UIADD3 UR9, UPT, UPT, UR9, 0x20, URZ ;  /* 0x0000002009097890 */ /* 0x000fe2000fffe0ff */
[----:B-1----:R-:W-:Y:S01]  /*0090*/  IMAD R3, R3, UR5, R6 ;  /* 0x0000000503037c24 */ /* 0x002fe2000f8e0206 */
[----:B------:R-:W-:Y:S10]  /*00a0*/  BRA.U !UP0, `(.L_x_0) ;  /* 0x0000000108d87547 */ /* 0x000ff4000b800000 */
[----:B------:R-:W-:Y:S01]  /*00b0*/  UISETP.GE.U32.AND UP0, UPT, UR4, 0x10, UPT ;  /* 0x000000100400788c */ /* 0x000fe2000bf06070 */
[----:B------:R-:W-:Y:S01]  /*00c0*/  IMAD.MOV.U32 R0, RZ, RZ, RZ ;  /* 0x000000ffff007224 */ /* 0x000fe200078e00ff */
[----:B------:R-:W-:-:S04]  /*00d0*/  ULOP3.LUT UR5, UR4, 0xf, URZ, 0xc0, !UPT ;  /* 0x0000000f04057892 */ /* 0x000fc8000f8ec0ff */
[----:B------:R-:W-:-:S03]  /*00e0*/  UISETP.NE.AND UP1, UPT, UR5, URZ, UPT ;  /* 0x000000ff0500728c */ /* 0x000fc6000bf25270 */
[----:B------:R-:W-:Y:S08]  /*00f0*/  BRA.U !UP0, `(.L_x_1) ;  /* 0x00000001083c7547 */ /* 0x000ff0000b800000 */
[----:B------:R-:W-:Y:S01]  /*0100*/  ULOP3.LUT UR4, UR4, 0xfffffff0, URZ, 0xc0, !UPT ;  /* 0xfffffff004047892 */ /* 0x000fe2000f8ec0ff */
[----:B------:R-:W-:-:S05]  /*0110*/  IMAD.MOV.U32 R5, RZ, RZ, RZ ;  /* 0x000000ffff057224 */ /* 0x000fca00078e00ff */
[----:B------:R-:W-:-:S07]  /*0120*/  MOV R0, UR4 ;  /* 0x0000000400007c02 */ /* 0x000fce0008000f00 */
.L_x_2:
[C---:B0-----:R-:W-:Y:S01]  /*0130*/  LEA R2, R5.reuse, UR9, 0x3 ;  /* 0x0000000905027c11 */ /* 0x041fe2000f8e18ff */
[----:B------:R-:W-:-:S04]  /*0140*/  VIADD R5, R5, 0x10 ;  /* 0x0000001005057836 */ /* 0x000fc80000000000 */
[----:B------:R0:W-:Y:S01]  /*0150*/  STL.128 [R2], RZ ;  /* 0x000000ff02007387 */ /* 0x0001e20000100c00 */
[----:B------:R-:W-:-:S03]  /*0160*/  ISETP.NE.AND P0, PT, R5, R0, PT ;  /* 0x000000000500720c */ /* 0x000fc60003f05270 */
[----:B------:R0:W-:Y:S04]  /*0170*/  STL.128 [R2+0x10], RZ ;  /* 0x000010ff02007387 */ /* 0x0001e80000100c00 */
[----:B------:R0:W-:Y:S04]  /*0180*/  STL.128 [R2+0x20], RZ ;  /* 0x000020ff02007387 */ /* 0x0001e80000100c00 */
[----:B------:R0:W-:Y:S04]  /*0190*/  STL.128 [R2+0x30], RZ ;  /* 0x000030ff02007387 */ /* 0x0001e80000100c00 */
[----:B------:R0:W-:Y:S04]  /*01a0*/  STL.128 [R2+0x40], RZ ;  /* 0x000040ff02007387 */ /* 0x0001e80000100c00 */
[----:B------:R0:W-:Y:S04]  /*01b0*/  STL.128 [R2+0x50], RZ ;  /* 0x000050ff02007387 */ /* 0x0001e80000100c00 */
[----:B------:R0:W-:Y:S04]  /*01c0*/  STL.128 [R2+0x60], RZ ;  /* 0x000060ff02007387 */ /* 0x0001e80000100c00 */
[----:B------:R0:W-:Y:S01]  /*01d0*/  STL.128 [R2+0x70], RZ ;  /* 0x000070ff02007387 */ /* 0x0001e20000100c00 */
[----:B------:R-:W-:Y:S05]  /*01e0*/  @P0 BRA `(.L_x_2) ;  /* 0xfffffffc00d00947 */ /* 0x000fea000383ffff */
.L_x_1:
[----:B------:R-:W-:Y:S05]  /*01f0*/  BRA.U !UP1, `(.L_x_0) ;  /* 0x0000000109847547 */ /* 0x000fea000b800000 */
[----:B------:R-:W1:Y:S01]  /*0200*/  LDC R4, c[0x0][0x3c4] ;  /* 0x0000f100ff047b82 */ /* 0x000e620000000800 */
[----:B------:R-:W-:Y:S01]  /*0210*/  UISETP.GE.U32.AND UP0, UPT, UR5, 0x8, UPT ;  /* 0x000000080500788c */ /* 0x000fe2000bf06070 */
[----:B-1----:R-:W-:-:S04]  /*0220*/  LOP3.LUT R5, R4, 0x7, RZ, 0xc0, !PT ;  /* 0x0000000704057812 */ /* 0x002fc800078ec0ff */
[----:B------:R-:W-:-:S04]  /*0230*/  ISETP.NE.AND P0, PT, R5, RZ, PT ;  /* 0x000000ff0500720c */ /* 0x000fc80003f05270 */
[----:B------:R-:W-:Y:S09]  /*0240*/  BRA.U !UP0, `(.L_x_3) ;  /* 0x0000000108287547 */ /* 0x000ff2000b800000 */
[C---:B0-----:R-:W-:Y:S01]  /*0250*/  LEA R2, R0.reuse, UR9, 0x3 ;  /* 0x0000000900027c11 */ /* 0x041fe2000f8e18ff */
[----:B------:R-:W-:-:S04]  /*0260*/  VIADD R0, R0, 0x8 ;  /* 0x0000000800007836 */ /* 0x000fc80000000000 */
[----:B------:R1:W-:Y:S04]  /*0270*/  STL.64 [R2], RZ ;  /* 0x000000ff02007387 */ /* 0x0003e80000100a00 */
[----:B------:R1:W-:Y:S04]  /*0280*/  STL.64 [R2+0x8], RZ ;  /* 0x000008ff02007387 */ /* 0x0003e80000100a00 */
[----:B------:R1:W-:Y:S04]  /*0290*/  STL.64 [R2+0x10], RZ ;  /* 0x000010ff02007387 */ /* 0x0003e80000100a00 */
[----:B------:R1:W-:Y:S04]  /*02a0*/  STL.64 [R2+0x18], RZ ;  /* 0x000018ff02007387 */ /* 0x0003e80000100a00 */
[----:B------:R1:W-:Y:S04]  /*02b0*/  STL.64 [R2+0x20], RZ ;  /* 0x000020ff02007387 */ /* 0x0003e80000100a00 */
[----:B------:R1:W-:Y:S04]  /*02c0*/  STL.64 [R2+0x28], RZ ;  /* 0x000028ff02007387 */ /* 0x0003e80000100a00 */
[----:B------:R1:W-:Y:S04]  /*02d0*/  STL.64 [R2+0x30], RZ ;  /* 0x000030ff02007387 */ /* 0x0003e80000100a00 */
[----:B------:R1:W-:Y:S02]  /*02e0*/  STL.64 [R2+0x38], RZ ;  /* 0x000038ff02007387 */ /* 0x0003e40000100a00 */
.L_x_3:
[----:B------:R-:W-:Y:S05]  /*02f0*/  @!P0 BRA `(.L_x_0) ;  /* 0x0000000000448947 */ /* 0x000fea0003800000 */
[----:B------:R-:W-:Y:S02]  /*0300*/  ISETP.GE.U32.AND P0, PT, R5, 0x4, PT ;  /* 0x000000040500780c */ /* 0x000fe40003f06070 */
[----:B01----:R-:W-:-:S04]  /*0310*/  LOP3.LUT R2, R4, 0x3, RZ, 0xc0, !PT ;  /* 0x0000000304027812 */ /* 0x003fc800078ec0ff */
[----:B------:R-:W-:-:S07]  /*0320*/  ISETP.NE.AND P1, PT, R2, RZ, PT ;  /* 0x000000ff0200720c */ /* 0x000fce0003f25270 */
[C---:B------:R-:W-:Y:S01]  /*0330*/  @P0 LEA R5, R0.reuse, UR9, 0x3 ;  /* 0x0000000900050c11 */ /* 0x040fe2000f8e18ff */
[----:B------:R-:W-:-:S04]  /*0340*/  @P0 VIADD R0, R0, 0x4 ;  /* 0x0000000400000836 */ /* 0x000fc80000000000 */
[----:B------:R2:W-:Y:S04]  /*0350*/  @P0 STL.64 [R5], RZ ;  /* 0x000000ff05000387 */ /* 0x0005e80000100a00 */
[----:B------:R2:W-:Y:S04]  /*0360*/  @P0 STL.64 [R5+0x8], RZ ;  /* 0x000008ff05000387 */ /* 0x0005e80000100a00 */
[----:B------:R2:W-:Y:S04]  /*0370*/  @P0 STL.64 [R5+0x10], RZ ;  /* 0x000010ff05000387 */ /* 0x0005e80000100a00 */
[----:B------:R2:W-:Y:S01]  /*0380*/  @P0 STL.64 [R5+0x18], RZ ;  /* 0x000018ff05000387 */ /* 0x0005e20000100a00 */
[----:B------:R-:W-:Y:S05]  /*0390*/  @!P1 BRA `(.L_x_0) ;  /* 0x00000000001c9947 */ /* 0x000fea0003800000 */
[----:B------:R-:W-:-:S05]  /*03a0*/  UMOV UR4, URZ ;  /* 0x000000ff00047c82 */ /* 0x000fca0008000000 */
.L_x_4:
[C---:B------:R-:W-:Y:S01]  /*03b0*/  LEA R4, R0.reuse, UR9, 0x3 ;  /* 0x0000000900047c11 */ /* 0x040fe2000f8e18ff */
[----:B------:R-:W-:Y:S01]  /*03c0*/  UIADD3 UR4, UPT, UPT, UR4, 0x1, URZ ;  /* 0x0000000104047890 */ /* 0x000fe2000fffe0ff */
[----:B------:R-:W-:-:S03]  /*03d0*/  IADD3 R0, PT, PT, R0, 0x1, RZ ;  /* 0x0000000100007810 */ /* 0x000fc60007ffe0ff */
[----:B------:R3:W-:Y:S02]  /*03e0*/  STL.64 [R4], RZ ;  /* 0x000000ff04007387 */ /* 0x0007e40000100a00 */
[----:B------:R-:W-:-:S13]  /*03f0*/  ISETP.NE.AND P0, PT, R2, UR4, PT ;  /* 0x0000000402007c0c */ /* 0x000fda000bf05270 */
[----:B---3--:R-:W-:Y:S05]  /*0400*/  @P0 BRA `(.L_x_4) ;  /* 0xfffffffc00e80947 */ /* 0x008fea000383ffff */
.L_x_0:
[----:B------:R-:W3:Y:S01]  /*0410*/  LDCU.64 UR4, c[0x0][0x3a0] ;  /* 0x00007400ff0477ac */ /* 0x000ee20008000a00 */
[----:B------:R-:W4:Y:S01]  /*0420*/  LDCU UR8, c[0x0][0x3a8] ;  /* 0x00007500ff0877ac */ /* 0x000f220008000800 */
[----:B------:R-:W0:Y:S01]  /*0430*/  LDCU.64 UR12, c[0x0][0x358] ;  /* 0x00006b00ff0c77ac */ /* 0x000e220008000a00 */
[----:B---3--:R-:W-:Y:S02]  /*0440*/  UISETP.NE.AND UP0, UPT, UR4, URZ, UPT ;  /* 0x000000ff0400728c */ /* 0x008fe4000bf05270 */
[----:B----4-:R-:W-:-:S07]  /*0450*/  UIMAD UR8, UR8, UR5, URZ ;  /* 0x00000005080872a4 */ /* 0x010fce000f8e02ff */
[----:B0-----:R-:W-:Y:S05]  /*0460*/  BRA.U !UP0, `(.L_x_5) ;  /* 0x0000001108587547 */ /* 0x001fea000b800000 */
[----:B--2---:R-:W-:Y:S01]  /*0470*/  I2FP.F32.S32 R5, UR8 ;  /* 0x0000000800057c45 */ /* 0x004fe20008201400 */
[----:B------:R-:W-:Y:S01]  /*0480*/  BSSY.RECONVERGENT B0, `(.L_x_6) ;  /* 0x000000d000007945 */ /* 0x000fe20003800200 */
[----:B------:R-:W-:Y:S02]  /*0490*/  I2FP.F32.S32 R0, R3 ;  /* 0x0000000300007245 */ /* 0x000fe40000201400 */
[----:B-1----:R-:W0:Y:S08]  /*04a0*/  MUFU.RCP R2, R5 ;  /* 0x0000000500027308 */ /* 0x002e300000001000 */
[----:B------:R-:W1:Y:S01]  /*04b0*/  FCHK P0, R0, R5 ;  /* 0x0000000500007302 */ /* 0x000e620000000000 */
[----:B0-----:R-:W-:-:S04]  /*04c0*/  FFMA R7, -R5, R2, 1 ;  /* 0x3f80000005077423 */ /* 0x001fc80000000102 */
[----:B------:R-:W-:-:S04]  /*04d0*/  FFMA R7, R2, R7, R2 ;  /* 0x0000000702077223 */ /* 0x000fc80000000002 */
[----:B------:R-:W-:-:S04]  /*04e0*/  FFMA R2, R0, R7, RZ ;  /* 0x0000000700027223 */ /* 0x000fc800000000ff */
[----:B------:R-:W-:-:S04]  /*04f0*/  FFMA R4, -R5, R2, R0 ;  /* 0x0000000205047223 */ /* 0x000fc80000000100 */
[----:B------:R-:W-:Y:S01]  /*0500*/  FFMA R2, R7, R4, R2 ;  /* 0x0000000407027223 */ /* 0x000fe20000000002 */
[----:B-1----:R-:W-:Y:S06]  /*0510*/  @!P0 BRA `(.L_x_7) ;  /* 0x00000000000c8947 */ /* 0x002fec0003800000 */
[----:B------:R-:W-:-:S07]  /*0520*/  MOV R8, 0x540 ;  /* 0x0000054000087802 */ /* 0x000fce0000000f00 */
[----:B------:R-:W-:Y:S05]  /*0530*/  CALL.REL.NOINC `($__internal_0_$__cuda_sm3x_div_rn_noftz_f32_slowpath) ;  /* 0x00000018007c7944 */ /* 0x000fea0003c00000 */
[----:B------:R-:W-:-:S07]  /*0540*/  IMAD.MOV.U32 R2, RZ, RZ, R0 ;  /* 0x000000ffff027224 */ /* 0x000fce00078e0000 */
.L_x_7:
[----:B------:R-:W-:Y:S05]  /*0550*/  BSYNC.RECONVERGENT B0 ;  /* 0x0000000000007941 */ /* 0x000fea0003800200 */
.L_x_6:
[----:B------:R-:W0:Y:S01]  /*0560*/  LDCU UR4, c[0x0][0x3a4] ;  /* 0x00007480ff0477ac */ /* 0x000e220008000800 */
[----:B------:R-:W1:Y:S01]  /*0570*/  F2I.TRUNC.NTZ R2, R2 ;  /* 0x0000000200027305 */ /* 0x000e62000020f100 */
[----:B------:R-:W-:Y:S01]  /*0580*/  BSSY.RECONVERGENT B0, `(.L_x_8) ;  /* 0x0000010000007945 */ /* 0x000fe20003800200 */
[----:B-1----:R-:W-:Y:S01]  /*0590*/  IMAD R4, R2, UR8, RZ ;  /* 0x0000000802047c24 */ /* 0x002fe2000f8e02ff */
[----:B0-----:R-:W-:-:S03]  /*05a0*/  I2FP.F32.S32 R5, UR4 ;  /* 0x0000000400057c45 */ /* 0x001fc60008201400 */
[----:B------:R-:W-:Y:S02]  /*05b0*/  IMAD.IADD R0, R3, 0x1, -R4 ;  /* 0x0000000103007824 */ /* 0x000fe400078e0a04 */
[----:B------:R-:W0:Y:S03]  /*05c0*/  MUFU.RCP R8, R5 ;  /* 0x0000000500087308 */ /* 0x000e260000001000 */
[----:B------:R-:W-:-:S05]  /*05d0*/  I2FP.F32.S32 R0, R0 ;  /* 0x0000000000007245 */ /* 0x000fca0000201400 */
        /* <DEDUP_REMOVED lines=10> */
.L_x_9:
[----:B------:R-:W-:Y:S05]  /*0680*/  BSYNC.RECONVERGENT B0 ;  /* 0x0000000000007941 */ /* 0x000fea0003800200 */
.L_x_8:
[----:B------:R-:W0:Y:S01]  /*0690*/  S2UR UR5, SR_CgaCtaId ;  /* 0x00000000000579c3 */ /* 0x000e220000008800 */
[----:B------:R-:W1:Y:S01]  /*06a0*/  LDCU UR7, c[0x0][0x3a4] ;  /* 0x00007480ff0777ac */ /* 0x000e620008000800 */
[----:B------:R-:W1:Y:S01]  /*06b0*/  F2I.TRUNC.NTZ R9, R9 ;  /* 0x0000000900097305 */ /* 0x000e62000020f100 */
[----:B------:R-:W2:Y:S05]  /*06c0*/  LDCU UR6, c[0x0][0x3bc] ;  /* 0x00007780ff0677ac */ /* 0x000eaa0008000800 */
[----:B------:R-:W3:Y:S01]  /*06d0*/  LDC R12, c[0x0][0x3d0] ;  /* 0x0000f400ff0c7b82 */ /* 0x000ee20000000800 */
[----:B------:R-:W-:Y:S01]  /*06e0*/  UMOV UR4, 0x400 ;  /* 0x0000040000047882 */ /* 0x000fe20000000000 */
[----:B------:R-:W4:Y:S01]  /*06f0*/  LDCU UR14, c[0x0][0x3a0] ;  /* 0x00007400ff0e77ac */ /* 0x000f220008000800 */
[----:B-1----:R-:W-:-:S02]  /*0700*/  IMAD R4, R9, UR7, R4 ;  /* 0x0000000709047c24 */ /* 0x002fc4000f8e0204 */
[----:B--2---:R-:W-:Y:S01]  /*0710*/  VIADD R10, R2, -UR6 ;  /* 0x80000006020a7c36 */ /* 0x004fe20008000000 */
[----:B0-----:R-:W-:Y:S01]  /*0720*/  ULEA UR4, UR5, UR4, 0x18 ;  /* 0x0000000405047291 */ /* 0x001fe2000f8ec0ff */
[----:B------:R-:W-:Y:S01]  /*0730*/  IMAD.IADD R4, R3, 0x1, -R4 ;  /* 0x0000000103047824 */ /* 0x000fe200078e0a04 */
[----:B------:R-:W-:Y:S02]  /*0740*/  IADD3 R0, PT, PT, R9, -UR6, RZ ;  /* 0x8000000609007c10 */ /* 0x000fe4000fffe0ff */
[----:B------:R-:W-:Y:S02]  /*0750*/  I2FP.F32.S32 R10, R10 ;  /* 0x0000000a000a7245 */ /* 0x000fe40000201400 */
[----:B------:R-:W-:Y:S01]  /*0760*/  LEA R7, R6, UR4, 0x2 ;  /* 0x0000000406077c11 */ /* 0x000fe2000f8e10ff */
[----:B------:R-:W-:Y:S01]  /*0770*/  UMOV UR4, URZ ;  /* 0x000000ff00047c82 */ /* 0x000fe20008000000 */
[----:B------:R-:W-:Y:S02]  /*0780*/  I2FP.F32.S32 R9, R0 ;  /* 0x0000000000097245 */ /* 0x000fe40000201400 */
[----:B------:R-:W-:Y:S01]  /*0790*/  I2FP.F32.S32 R11, R4 ;  /* 0x00000004000b7245 */ /* 0x000fe20000201400 */
[----:B---3--:R-:W-:-:S05]  /*07a0*/  IMAD R8, R12, 0x4, R7 ;  /* 0x000000040c087824 */ /* 0x008fca00078e0207 */
[----:B----4-:R-:W-:-:S07]  /*07b0*/  LEA R12, R12, R8, 0x2 ;  /* 0x000000080c0c7211 */ /* 0x010fce00078e10ff */
.L_x_18:
[----:B0-----:R-:W0:Y:S01]  /*07c0*/  LDCU UR5, c[0x0][0x3a0] ;  /* 0x00007400ff0577ac */ /* 0x001e220008000800 */
[----:B-1----:R-:W1:Y:S01]  /*07d0*/  LDC.64 R14, c[0x0][0x380] ;  /* 0x0000e000ff0e7b82 */ /* 0x002e620000000a00 */
[----:B------:R-:W-:Y:S02]  /*07e0*/  VIADD R13, R6, UR4 ;  /* 0x00000004060d7c36 */ /* 0x000fe40008000000 */
[----:B------:R-:W-:Y:S02]  /*07f0*/  HFMA2 R21, -RZ, RZ, 0, 0 ;  /* 0x00000000ff157431 */ /* 0x000fe400000001ff */
[----:B------:R-:W-:Y:S01]  /*0800*/  IMAD.MOV.U32 R0, RZ, RZ, RZ ;  /* 0x000000ffff007224 */ /* 0x000fe200078e00ff */
[----:B------:R-:W2:Y:S01]  /*0810*/  LDCU UR11, c[0x0][0x3d0] ;  /* 0x00007a00ff0b77ac */ /* 0x000ea20008000800 */
[----:B------:R-:W-:Y:S01]  /*0820*/  IMAD.MOV.U32 R2, RZ, RZ, RZ ;  /* 0x000000ffff027224 */ /* 0x000fe200078e00ff */
[----:B------:R-:W3:Y:S08]  /*0830*/  LDC.64 R16, c[0x0][0x388] ;  /* 0x0000e200ff107b82 */ /* 0x000ef00000000a00 */
[----:B------:R-:W4:Y:S01]  /*0840*/  LDC.64 R18, c[0x0][0x390] ;  /* 0x0000e400ff127b82 */ /* 0x000f220000000a00 */
[----:B0-----:R-:W-:-:S07]  /*0850*/  ISETP.GE.U32.AND P0, PT, R13, UR5, PT ;  /* 0x000000050d007c0c */ /* 0x001fce000bf06070 */
[----:B------:R-:W0:Y:S06]  /*0860*/  LDC.64 R4, c[0x0][0x398] ;  /* 0x0000e600ff047b82 */ /* 0x000e2c0000000a00 */
[----:B-1----:R-:W-:-:S04]  /*0870*/  @!P0 IMAD.WIDE.U32 R14, R13, 0x4, R14 ;  /* 0x000000040d0e8825 */ /* 0x002fc800078e000e */
[C---:B---3--:R-:W-:Y:S01]  /*0880*/  @!P0 IMAD.WIDE.U32 R16, R13.reuse, 0x4, R16 ;  /* 0x000000040d108825 */ /* 0x048fe200078e0010 */
[----:B------:R-:W3:Y:S03]  /*0890*/  @!P0 LDG.E R0, desc[UR12][R14.64] ;  /* 0x0000000c0e008981 */ /* 0x000ee6000c1e1900 */
[----:B----4-:R-:W-:-:S05]  /*08a0*/  @!P0 IMAD.WIDE.U32 R18, R13, 0x4, R18 ;  /* 0x000000040d128825 */ /* 0x010fca00078e0012 */
[----:B------:R-:W4:Y:S01]  /*08b0*/  @!P0 LDG.E R21, desc[UR12][R18.64] ;  /* 0x0000000c12158981 */ /* 0x000f22000c1e1900 */
[----:B0-----:R-:W-:-:S04]  /*08c0*/  @!P0 IMAD.WIDE.U32 R4, R13, 0x4, R4 ;  /* 0x000000040d048825 */ /* 0x001fc800078e0004 */
[----:B------:R-:W-:Y:S01]  /*08d0*/  IMAD.MOV.U32 R13, RZ, RZ, RZ ;  /* 0x000000ffff0d7224 */ /* 0x000fe200078e00ff */
[----:B------:R0:W5:Y:S05]  /*08e0*/  @!P0 LDG.E R2, desc[UR12][R4.64] ;  /* 0x0000000c04028981 */ /* 0x00016a000c1e1900 */
[----:B------:R-:W4:Y:S01]  /*08f0*/  @!P0 LDG.E R13, desc[UR12][R16.64] ;  /* 0x0000000c100d8981 */ /* 0x000f22000c1e1900 */
[----:B------:R-:W-:Y:S01]  /*0900*/  BAR.SYNC.DEFER_BLOCKING 0x0 ;  /* 0x0000000000007b1d */ /* 0x000fe20000010000 */
[----:B0-----:R-:W-:Y:S01]  /*0910*/  IMAD.U32 R5, RZ, RZ, UR5 ;  /* 0x00000005ff057e24 */ /* 0x001fe2000f8e00ff */
[----:B------:R-:W-:-:S04]  /*0920*/  IADD3 R14, PT, PT, RZ, -UR4, RZ ;  /* 0x80000004ff0e7c10 */ /* 0x000fc8000fffe0ff */
[----:B--2---:R-:W-:Y:S01]  /*0930*/  VIADDMNMX.U32 R4, R14, R5, UR11, PT ;  /* 0x0000000b0e047e46 */ /* 0x004fe2000b800005 */
[----:B------:R-:W-:-:S03]  /*0940*/  IMAD.U32 R23, RZ, RZ, UR11 ;  /* 0x0000000bff177e24 */ /* 0x000fc6000f8e00ff */
[----:B------:R-:W-:Y:S01]  /*0950*/  ISETP.GE.AND P0, PT, R4, 0x1, PT ;  /* 0x000000010400780c */ /* 0x000fe20003f06270 */
[----:B------:R-:W-:Y:S01]  /*0960*/  IMAD R23, R23, 0x4, R12 ;  /* 0x0000000417177824 */ /* 0x000fe200078e020c */
[----:B---3--:R0:W-:Y:S04]  /*0970*/  STS [R7], R0 ;  /* 0x0000000007007388 */ /* 0x0081e80000000800 */
[----:B----4-:R0:W-:Y:S04]  /*0980*/  STS [R8], R13 ;  /* 0x0000000d08007388 */ /* 0x0101e80000000800 */
[----:B------:R0:W-:Y:S04]  /*0990*/  STS [R12], R21 ;  /* 0x000000150c007388 */ /* 0x0001e80000000800 */
[----:B-----5:R0:W-:Y:S01]  /*09a0*/  STS [R23], R2 ;  /* 0x0000000217007388 */ /* 0x0201e20000000800 */
[----:B------:R-:W-:Y:S06]  /*09b0*/  BAR.SYNC.DEFER_BLOCKING 0x0 ;  /* 0x0000000000007b1d */ /* 0x000fec0000010000 */
[----:B------:R-:W-:Y:S05]  /*09c0*/  @!P0 BRA `(.L_x_10) ;  /* 0x0000000800ec8947 */ /* 0x000fea0003800000 */
[----:B------:R-:W-:Y:S01]  /*09d0*/  UISETP.LT.U32.AND UP0, UPT, UR14, UR11, UPT ;  /* 0x0000000b0e00728c */ /* 0x000fe2000bf01070 */
[----:B------:R-:W-:-:S03]  /*09e0*/  UMOV UR5, URZ ;  /* 0x000000ff00057c82 */ /* 0x000fc60008000000 */
[----:B------:R-:W-:-:S12]  /*09f0*/  USEL UR10, UR14, UR11, UP0 ;  /* 0x0000000b0e0a7287 */ /* 0x000fd80008000000 */
.L_x_17:
[----:B-1----:R-:W1:Y:S01]  /*0a00*/  S2UR UR7, SR_CgaCtaId ;  /* 0x00000000000779c3 */ /* 0x002e620000008800 */
[----:B------:R-:W2:Y:S01]  /*0a10*/  LDCU UR11, c[0x0][0x3d0] ;  /* 0x00007a00ff0b77ac */ /* 0x000ea20008000800 */
[----:B------:R-:W-:Y:S01]  /*0a20*/  BSSY.RECONVERGENT B0, `(.L_x_11) ;  /* 0x0000056000007945 */ /* 0x000fe20003800200 */
[----:B------:R-:W-:Y:S01]  /*0a30*/  UMOV UR6, 0x400 ;  /* 0x0000040000067882 */ /* 0x000fe20000000000 */
[----:B------:R-:W3:Y:S01]  /*0a40*/  LDCU.64 UR16, c[0x0][0x3b0] ;  /* 0x00007600ff1077ac */ /* 0x000ee20008000a00 */
[----:B-1----:R-:W-:-:S04]  /*0a50*/  ULEA UR6, UR7, UR6, 0x18 ;  /* 0x0000000607067291 */ /* 0x002fc8000f8ec0ff */
[----:B------:R-:W-:-:S04]  /*0a60*/  ULEA UR6, UR5, UR6, 0x2 ;  /* 0x0000000605067291 */ /* 0x000fc8000f8e10ff */
[----:B--2---:R-:W-:-:S04]  /*0a70*/  ULEA UR15, UR11, UR6, 0x2 ;  /* 0x000000060b0f7291 */ /* 0x004fc8000f8e10ff */
[----:B------:R-:W-:Y:S01]  /*0a80*/  ULEA UR7, UR11, UR15, 0x2 ;  /* 0x0000000f0b077291 */ /* 0x000fe2000f8e10ff */
[----:B0-----:R-:W0:Y:S02]  /*0a90*/  LDS R0, [UR6] ;  /* 0x00000006ff007984 */ /* 0x001e240008000800 */
[----:B------:R-:W1:Y:S02]  /*0aa0*/  LDCU UR6, c[0x0][0x3b8] ;  /* 0x00007700ff0677ac */ /* 0x000e640008000800 */
[----:B------:R-:W2:Y:S02]  /*0ab0*/  LDS R2, [UR15] ;  /* 0x0000000fff027984 */ /* 0x000ea40008000800 */
[----:B------:R-:W4:Y:S02]  /*0ac0*/  LDCU UR15, c[0x0][0x3c0] ;  /* 0x00007800ff0f77ac */ /* 0x000f240008000800 */
[----:B------:R-:W5:Y:S01]  /*0ad0*/  LDS R5, [UR7] ;  /* 0x00000007ff057984 */ /* 0x000f620008000800 */
[----:B------:R-:W-:Y:S01]  /*0ae0*/  ULEA UR7, UR11, UR7, 0x2 ;  /* 0x000000070b077291 */ /* 0x000fe2000f8e10ff */
[----:B0-----:R-:W-:Y:S01]  /*0af0*/  FMUL R0, R11, R0 ;  /* 0x000000000b007220 */ /* 0x001fe20000400000 */
[----:B--2---:R-:W-:-:S04]  /*0b00*/  FMUL R2, R9, R2 ;  /* 0x0000000209027220 */ /* 0x004fc80000400000 */
[----:B---3--:R-:W-:Y:S01]  /*0b10*/  FMUL R13, R2, UR17 ;  /* 0x00000011020d7c20 */ /* 0x008fe20008400000 */
[----:B-----5:R-:W-:-:S03]  /*0b20*/  FMUL R5, R10, R5 ;  /* 0x000000050a057220 */ /* 0x020fc60000400000 */
[----:B------:R-:W-:Y:S02]  /*0b30*/  FFMA R0, R0, UR16, R13 ;  /* 0x0000001000007c23 */ /* 0x000fe4000800000d */
[----:B------:R-:W0:Y:S02]  /*0b40*/  LDS R13, [UR7] ;  /* 0x00000007ff0d7984 */ /* 0x000e240008000800 */
[----:B-1----:R-:W-:-:S04]  /*0b50*/  FFMA R0, R5, UR6, R0 ;  /* 0x0000000605007c23 */ /* 0x002fc80008000000 */
[----:B----4-:R-:W-:-:S04]  /*0b60*/  FMUL R15, R0, UR15 ;  /* 0x0000000f000f7c20 */ /* 0x010fc80008400000 */
[C---:B------:R-:W-:Y:S01]  /*0b70*/  FMUL R0, R15.reuse, 0.63661974668502807617 ;  /* 0x3f22f9830f007820 */ /* 0x040fe20000400000 */
[----:B------:R-:W-:-:S05]  /*0b80*/  FSETP.GE.AND P0, PT, |R15|, 105615, PT ;  /* 0x47ce47800f00780b */ /* 0x000fca0003f06200 */
[----:B------:R-:W1:Y:S02]  /*0b90*/  F2I.NTZ R0, R0 ;  /* 0x0000000000007305 */ /* 0x000e640000203100 */
[----:B-1----:R-:W-:Y:S01]  /*0ba0*/  I2FP.F32.S32 R18, R0 ;  /* 0x0000000000127245 */ /* 0x002fe20000201400 */
[----:B------:R-:W-:-:S04]  /*0bb0*/  IMAD.MOV.U32 R19, RZ, RZ, R0 ;  /* 0x000000ffff137224 */ /* 0x000fc800078e0000 */
[----:B------:R-:W-:-:S04]  /*0bc0*/  FFMA R5, R18, -1.5707962512969970703, R15 ;  /* 0xbfc90fda12057823 */ /* 0x000fc8000000000f */
[----:B------:R-:W-:-:S04]  /*0bd0*/  FFMA R5, R18, -7.5497894158615963534e-08, R5 ;  /* 0xb3a2216812057823 */ /* 0x000fc80000000005 */
[----:B------:R-:W-:-:S04]  /*0be0*/  FFMA R18, R18, -5.3903029534742383927e-15, R5 ;  /* 0xa7c234c512127823 */ /* 0x000fc80000000005 */
[----:B------:R-:W-:Y:S01]  /*0bf0*/  IMAD.MOV.U32 R2, RZ, RZ, R18 ;  /* 0x000000ffff027224 */ /* 0x000fe200078e0012 */
[----:B0-----:R-:W-:Y:S06]  /*0c00*/  @!P0 BRA `(.L_x_12) ;  /* 0x0000000000dc8947 */ /* 0x001fec0003800000 */
[----:B------:R-:W-:-:S13]  /*0c10*/  FSETP.NEU.AND P0, PT, |R15|, +INF , PT ;  /* 0x7f8000000f00780b */ /* 0x000fda0003f0d200 */
[----:B------:R-:W-:Y:S01]  /*0c20*/  @!P0 FMUL R2, RZ, R15 ;  /* 0x0000000fff028220 */ /* 0x000fe20000400000 */
[----:B------:R-:W-:Y:S01]  /*0c30*/  @!P0 MOV R0, RZ ;  /* 0x000000ff00008202 */ /* 0x000fe20000000f00 */
[----:B------:R-:W-:Y:S06]  /*0c40*/  @!P0 BRA `(.L_x_12) ;  /* 0x0000000000cc8947 */ /* 0x000fec0003800000 */
[----:B------:R-:W-:Y:S01]  /*0c50*/  IMAD.SHL.U32 R2, R15, 0x100, RZ ;  /* 0x000001000f027824 */ /* 0x000fe200078e00ff */
[----:B------:R-:W0:Y:S01]  /*0c60*/  LDCU.64 UR16, c[0x4][URZ] ;  /* 0x01000000ff1077ac */ /* 0x000e220008000a00 */
[----:B------:R-:W-:Y:S02]  /*0c70*/  IMAD.MOV.U32 R20, RZ, RZ, RZ ;  /* 0x000000ffff147224 */ /* 0x000fe400078e00ff */
[----:B------:R-:W-:Y:S01]  /*0c80*/  IMAD.MOV.U32 R0, RZ, RZ, R1 ;  /* 0x000000ffff007224 */ /* 0x000fe200078e0001 */
[----:B------:R-:W-:Y:S01]  /*0c90*/  LOP3.LUT R23, R2, 0x80000000, RZ, 0xfc, !PT ;  /* 0x8000000002177812 */ /* 0x000fe200078efcff */
[----:B------:R-:W-:Y:S01]  /*0ca0*/  UMOV UR7, URZ ;  /* 0x000000ff00077c82 */ /* 0x000fe20008000000 */
[----:B------:R-:W-:-:S05]  /*0cb0*/  UMOV UR6, URZ ;  /* 0x000000ff00067c82 */ /* 0x000fca0008000000 */
.L_x_13:
[----:B0-----:R-:W-:Y:S01]  /*0cc0*/  MOV R4, UR16 ;  /* 0x0000001000047c02 */ /* 0x001fe20008000f00 */
[----:B------:R-:W-:-:S05]  /*0cd0*/  IMAD.U32 R5, RZ, RZ, UR17 ;  /* 0x00000011ff057e24 */ /* 0x000fca000f8e00ff */
[----:B------:R-:W2:Y:S01]  /*0ce0*/  LDG.E.CONSTANT R4, desc[UR12][R4.64] ;  /* 0x0000000c04047981 */ /* 0x000ea2000c1e9900 */
[----:B------:R-:W-:Y:S02]  /*0cf0*/  UIADD3 UR16, UP0, UPT, UR16, 0x4, URZ ;  /* 0x0000000410107890 */ /* 0x000fe4000ff1e0ff */
[----:B------:R-:W-:Y:S02]  /*0d00*/  UIADD3 UR6, UPT, UPT, UR6, 0x1, URZ ;  /* 0x0000000106067890 */ /* 0x000fe4000fffe0ff */
[----:B------:R-:W-:Y:S02]  /*0d10*/  UIADD3.X UR17, UPT, UPT, URZ, UR17, URZ, UP0, !UPT ;  /* 0x00000011ff117290 */ /* 0x000fe400087fe4ff */
[----:B------:R-:W-:Y:S01]  /*0d20*/  UISETP.NE.AND UP0, UPT, UR6, 0x6, UPT ;  /* 0x000000060600788c */ /* 0x000fe2000bf05270 */
[----:B--2---:R-:W-:-:S03]  /*0d30*/  IMAD.WIDE.U32 R16, R4, R23, RZ ;  /* 0x0000001704107225 */ /* 0x004fc600078e00ff */
[----:B------:R-:W-:-:S04]  /*0d40*/  IADD3 R21, P0, PT, R16, R20, RZ ;  /* 0x0000001410157210 */ /* 0x000fc80007f1e0ff */
[----:B------:R-:W-:Y:S01]  /*0d50*/  IADD3.X R20, PT, PT, R17, UR7, RZ, P0, !PT ;  /* 0x0000000711147c10 */ /* 0x000fe200087fe4ff */
[----:B------:R0:W-:Y:S02]  /*0d60*/  STL [R0], R21 ;  /* 0x0000001500007387 */ /* 0x0001e40000100800 */
[----:B0-----:R-:W-:Y:S01]  /*0d70*/  VIADD R0, R0, 0x4 ;  /* 0x0000000400007836 */ /* 0x001fe20000000000 */
[----:B------:R-:W-:Y:S06]  /*0d80*/  BRA.U UP0, `(.L_x_13) ;  /* 0xfffffffd00cc7547 */ /* 0x000fec000b83ffff */
[----:B------:R-:W-:Y:S01]  /*0d90*/  SHF.R.U32.HI R4, RZ, 0x17, R15 ;  /* 0x00000017ff047819 */ /* 0x000fe2000001160f */
[----:B------:R0:W-:Y:S03]  /*0da0*/  STL [R1+0x18], R20 ;  /* 0x0000181401007387 */ /* 0x0001e60000100800 */
[C---:B------:R-:W-:Y:S02]  /*0db0*/  LOP3.LUT R0, R4.reuse, 0xe0, RZ, 0xc0, !PT ;  /* 0x000000e004007812 */ /* 0x040fe400078ec0ff */
[----:B------:R-:W-:Y:S02]  /*0dc0*/  LOP3.LUT P0, RZ, R4, 0x1f, RZ, 0xc0, !PT ;  /* 0x0000001f04ff7812 */ /* 0x000fe4000780c0ff */
[----:B------:R-:W-:-:S04]  /*0dd0*/  IADD3 R0, PT, PT, R0, -0x80, RZ ;  /* 0xffffff8000007810 */ /* 0x000fc80007ffe0ff */
[----:B------:R-:W-:-:S05]  /*0de0*/  SHF.R.U32.HI R0, RZ, 0x5, R0 ;  /* 0x00000005ff007819 */ /* 0x000fca0000011600 */
[----:B------:R-:W-:-:S05]  /*0df0*/  IMAD R16, R0, -0x4, R1 ;  /* 0xfffffffc00107824 */ /* 0x000fca00078e0201 */
[----:B------:R-:W2:Y:S04]  /*0e00*/  LDL R0, [R16+0x18] ;  /* 0x0000180010007983 */ /* 0x000ea80000100800 */
[----:B------:R-:W2:Y:S04]  /*0e10*/  LDL R5, [R16+0x14] ;  /* 0x0000140010057983 */ /* 0x000ea80000100800 */
[----:B------:R-:W3:Y:S01]  /*0e20*/  @P0 LDL R2, [R16+0x10] ;  /* 0x0000100010020983 */ /* 0x000ee20000100800 */
[----:B------:R-:W-:Y:S01]  /*0e30*/  LOP3.LUT R4, R4, 0x1f, RZ, 0xc0, !PT ;  /* 0x0000001f04047812 */ /* 0x000fe200078ec0ff */
[----:B------:R-:W-:Y:S01]  /*0e40*/  UMOV UR6, 0x54442d19 ;  /* 0x54442d1900067882 */ /* 0x000fe20000000000 */
[----:B------:R-:W-:-:S02]  /*0e50*/  UMOV UR7, 0x3bf921fb ;  /* 0x3bf921fb00077882 */ /* 0x000fc40000000000 */
[-C--:B--2---:R-:W-:Y:S02]  /*0e60*/  @P0 SHF.L.W.U32.HI R0, R5, R4.reuse, R0 ;  /* 0x0000000405000219 */ /* 0x084fe40000010e00 */
[----:B---3--:R-:W-:Y:S02]  /*0e70*/  @P0 SHF.L.W.U32.HI R5, R2, R4, R5 ;  /* 0x0000000402050219 */ /* 0x008fe40000010e05 */
[--C-:B------:R-:W-:Y:S02]  /*0e80*/  SHF.R.U32.HI R21, RZ, 0x1e, R0.reuse ;  /* 0x0000001eff157819 */ /* 0x100fe40000011600 */
[C---:B------:R-:W-:Y:S01]  /*0e90*/  SHF.L.W.U32.HI R2, R5.reuse, 0x2, R0 ;  /* 0x0000000205027819 */ /* 0x040fe20000010e00 */
[----:B------:R-:W-:Y:S01]  /*0ea0*/  IMAD.SHL.U32 R5, R5, 0x4, RZ ;  /* 0x0000000405057824 */ /* 0x000fe200078e00ff */
[----:B------:R-:W-:Y:S02]  /*0eb0*/  ISETP.GE.AND P0, PT, R15, RZ, PT ;  /* 0x000000ff0f00720c */ /* 0x000fe40003f06270 */
[----:B------:R-:W-:-:S02]  /*0ec0*/  SHF.R.S32.HI R14, RZ, 0x1f, R2 ;  /* 0x0000001fff0e7819 */ /* 0x000fc40000011402 */
[----:B------:R-:W-:Y:S02]  /*0ed0*/  LEA.HI R0, R2, R21, RZ, 0x1 ;  /* 0x0000001502007211 */ /* 0x000fe400078f08ff */
[C---:B------:R-:W-:Y:S02]  /*0ee0*/  LOP3.LUT R4, R14.reuse, R5, RZ, 0x3c, !PT ;  /* 0x000000050e047212 */ /* 0x040fe400078e3cff */
[----:B------:R-:W-:Y:S02]  /*0ef0*/  LOP3.LUT R5, R14, R2, RZ, 0x3c, !PT ;  /* 0x000000020e057212 */ /* 0x000fe400078e3cff */
[----:B------:R-:W-:Y:S01]  /*0f00*/  LOP3.LUT R14, R2, R15, RZ, 0x3c, !PT ;  /* 0x0000000f020e7212 */ /* 0x000fe200078e3cff */
[----:B------:R-:W-:-:S03]  /*0f10*/  IMAD.MOV R2, RZ, RZ, -R0 ;  /* 0x000000ffff027224 */ /* 0x000fc600078e0a00 */
[----:B------:R-:W1:Y:S01]  /*0f20*/  I2F.F64.S64 R4, R4 ;  /* 0x0000000400047312 */ /* 0x000e620000301c00 */
[----:B------:R-:W-:Y:S02]  /*0f30*/  ISETP.GE.AND P1, PT, R14, RZ, PT ;  /* 0x000000ff0e00720c */ /* 0x000fe40003f26270 */
[----:B------:R-:W-:Y:S01]  /*0f40*/  @!P0 MOV R0, R2 ;  /* 0x0000000200008202 */ /* 0x000fe20000000f00 */
[----:B-1----:R-:W-:-:S10]  /*0f50*/  DMUL R16, R4, UR6 ;  /* 0x0000000604107c28 */ /* 0x002fd40008000000 */
[----:B------:R-:W1:Y:S02]  /*0f60*/  F2F.F32.F64 R16, R16 ;  /* 0x0000001000107310 */ /* 0x000e640000301000 */
[----:B01----:R-:W-:-:S07]  /*0f70*/  FSEL R2, -R16, R16, !P1 ;  /* 0x0000001010027208 */ /* 0x003fce0004800100 */
.L_x_12:
[----:B------:R-:W-:Y:S05]  /*0f80*/  BSYNC.RECONVERGENT B0 ;  /* 0x0000000000007941 */ /* 0x000fea0003800200 */
.L_x_11:
[----:B------:R-:W-:Y:S02]  /*0f90*/  IMAD.MOV.U32 R14, RZ, RZ, 0x37cbac00 ;  /* 0x37cbac00ff0e7424 */ /* 0x000fe400078e00ff */
[----:B------:R-:W-:Y:S01]  /*0fa0*/  FMUL R4, R2, R2 ;  /* 0x0000000202047220 */ /* 0x000fe20000400000 */
[C---:B------:R-:W-:Y:S01]  /*0fb0*/  LOP3.LUT R16, R0.reuse, 0x1, RZ, 0xc0, !PT ;  /* 0x0000000100107812 */ /* 0x040fe200078ec0ff */
[----:B------:R-:W-:Y:S01]  /*0fc0*/  IMAD.MOV.U32 R22, RZ, RZ, 0x3c0885e4 ;  /* 0x3c0885e4ff167424 */ /* 0x000fe200078e00ff */
[----:B------:R-:W-:Y:S01]  /*0fd0*/  IADD3 R0, PT, PT, R0, 0x1, RZ ;  /* 0x0000000100007810 */ /* 0x000fe20007ffe0ff */
[----:B------:R-:W-:Y:S01]  /*0fe0*/  FFMA R5, R4, R14, -0.0013887860113754868507 ;  /* 0xbab607ed04057423 */ /* 0x000fe2000000000e */
[----:B------:R-:W-:Y:S01]  /*0ff0*/  ISETP.NE.U32.AND P0, PT, R16, 0x1, PT ;  /* 0x000000011000780c */ /* 0x000fe20003f05070 */
[----:B------:R-:W-:Y:S01]  /*1000*/  IMAD.MOV.U32 R20, RZ, RZ, 0x3e2aaaa8 ;  /* 0x3e2aaaa8ff147424 */ /* 0x000fe200078e00ff */
[----:B------:R-:W-:Y:S01]  /*1010*/  LOP3.LUT P1, RZ, R0, 0x2, RZ, 0xc0, !PT ;  /* 0x0000000200ff7812 */ /* 0x000fe2000782c0ff */
[----:B------:R-:W-:Y:S01]  /*1020*/  BSSY.RECONVERGENT B0, `(.L_x_14) ;  /* 0x000003f000007945 */ /* 0x000fe20003800200 */
[----:B------:R-:W-:-:S02]  /*1030*/  FSEL R5, R5, -0.00019574658654164522886, P0 ;  /* 0xb94d415305057808 */ /* 0x000fc40000000000 */
[----:B------:R-:W-:Y:S02]  /*1040*/  FSEL R17, R22, 0.041666727513074874878, !P0 ;  /* 0x3d2aaabb16117808 */ /* 0x000fe40004000000 */
[----:B------:R-:W-:Y:S02]  /*1050*/  FSEL R21, R2, 1, !P0 ;  /* 0x3f80000002157808 */ /* 0x000fe40004000000 */
[----:B------:R-:W-:Y:S01]  /*1060*/  FSEL R2, -R20, -0.4999999701976776123, !P0 ;  /* 0xbeffffff14027808 */ /* 0x000fe20004000100 */
[C---:B------:R-:W-:Y:S01]  /*1070*/  FFMA R5, R4.reuse, R5, R17 ;  /* 0x0000000504057223 */ /* 0x040fe20000000011 */
[----:B------:R-:W-:Y:S01]  /*1080*/  FSETP.GE.AND P0, PT, |R15|, 105615, PT ;  /* 0x47ce47800f00780b */ /* 0x000fe20003f06200 */
[C---:B------:R-:W-:Y:S02]  /*1090*/  FFMA R0, R4.reuse, R21, RZ ;  /* 0x0000001504007223 */ /* 0x040fe400000000ff */
[----:B------:R-:W-:-:S04]  /*10a0*/  FFMA R2, R4, R5, R2 ;  /* 0x0000000504027223 */ /* 0x000fc80000000002 */
[----:B------:R-:W-:-:S04]  /*10b0*/  FFMA R21, R0, R2, R21 ;  /* 0x0000000200157223 */ /* 0x000fc80000000015 */
[----:B------:R-:W-:Y:S02]  /*10c0*/  @P1 FADD R21, RZ, -R21 ;  /* 0x80000015ff151221 */ /* 0x000fe40000000000 */
[----:B------:R-:W-:Y:S05]  /*10d0*/  @!P0 BRA `(.L_x_15) ;  /* 0x0000000000cc8947 */ /* 0x000fea0003800000 */
[----:B------:R-:W-:-:S13]  /*10e0*/  FSETP.NEU.AND P0, PT, |R15|, +INF , PT ;  /* 0x7f8000000f00780b */ /* 0x000fda0003f0d200 */
[----:B------:R-:W-:Y:S01]  /*10f0*/  @!P0 FMUL R18, RZ, R15 ;  /* 0x0000000fff128220 */ /* 0x000fe20000400000 */
[----:B------:R-:W-:Y:S01]  /*1100*/  @!P0 IMAD.MOV.U32 R19, RZ, RZ, RZ ;  /* 0x000000ffff138224 */ /* 0x000fe200078e00ff */
[----:B------:R-:W-:Y:S06]  /*1110*/  @!P0 BRA `(.L_x_15) ;  /* 0x0000000000bc8947 */ /* 0x000fec0003800000 */
[----:B------:R-:W0:Y:S01]  /*1120*/  LDC.64 R4, c[0x4][RZ] ;  /* 0x01000000ff047b82 */ /* 0x000e220000000a00 */
[----:B------:R-:W-:Y:S01]  /*1130*/  SHF.L.U32 R16, R15, 0x8, RZ ;  /* 0x000000080f107819 */ /* 0x000fe200000006ff */
[----:B------:R-:W-:Y:S01]  /*1140*/  IMAD.MOV.U32 R0, RZ, RZ, RZ ;  /* 0x000000ffff007224 */ /* 0x000fe200078e00ff */
[----:B------:R-:W-:Y:S01]  /*1150*/  UMOV UR6, URZ ;  /* 0x000000ff00067c82 */ /* 0x000fe20008000000 */
[----:B------:R-:W-:Y:S01]  /*1160*/  IMAD.MOV.U32 R2, RZ, RZ, RZ ;  /* 0x000000ffff027224 */ /* 0x000fe200078e00ff */
[----:B------:R-:W-:-:S07]  /*1170*/  LOP3.LUT R25, R16, 0x80000000, RZ, 0xfc, !PT ;  /* 0x8000000010197812 */ /* 0x000fce00078efcff */
.L_x_16:
[----:B0-----:R-:W-:-:S06]  /*1180*/  IMAD.WIDE.U32 R16, R2, 0x4, R4 ;  /* 0x0000000402107825 */ /* 0x001fcc00078e0004 */
[----:B------:R-:W2:Y:S01]  /*1190*/  LDG.E.CONSTANT R16, desc[UR12][R16.64] ;  /* 0x0000000c10107981 */ /* 0x000ea2000c1e9900 */
[C---:B-1----:R-:W-:Y:S01]  /*11a0*/  LEA R23, R2.reuse, R1, 0x2 ;  /* 0x0000000102177211 */ /* 0x042fe200078e10ff */
[----:B------:R-:W-:-:S05]  /*11b0*/  VIADD R2, R2, 0x1 ;  /* 0x0000000102027836 */ /* 0x000fca0000000000 */
[----:B------:R-:W-:Y:S01]  /*11c0*/  ISETP.NE.AND P0, PT, R2, 0x6, PT ;  /* 0x000000060200780c */ /* 0x000fe20003f05270 */
[----:B--2---:R-:W-:-:S03]  /*11d0*/  IMAD.WIDE.U32 R18, R16, R25, RZ ;  /* 0x0000001910127225 */ /* 0x004fc600078e00ff */
[----:B------:R-:W-:-:S04]  /*11e0*/  IADD3 R18, P1, PT, R18, R0, RZ ;  /* 0x0000000012127210 */ /* 0x000fc80007f3e0ff */
[----:B------:R-:W-:Y:S01]  /*11f0*/  IADD3.X R0, PT, PT, R19, UR6, RZ, P1, !PT ;  /* 0x0000000613007c10 */ /* 0x000fe20008ffe4ff */
[----:B------:R1:W-:Y:S04]  /*1200*/  STL [R23], R18 ;  /* 0x0000001217007387 */ /* 0x0003e80000100800 */
[----:B------:R-:W-:Y:S05]  /*1210*/  @P0 BRA `(.L_x_16) ;  /* 0xfffffffc00d80947 */ /* 0x000fea000383ffff */
[----:B------:R-:W-:Y:S01]  /*1220*/  SHF.R.U32.HI R16, RZ, 0x17, R15 ;  /* 0x00000017ff107819 */ /* 0x000fe2000001160f */
[----:B------:R0:W-:Y:S03]  /*1230*/  STL [R1+0x18], R0 ;  /* 0x0000180001007387 */ /* 0x0001e60000100800 */
[C---:B------:R-:W-:Y:S02]  /*1240*/  LOP3.LUT R2, R16.reuse, 0xe0, RZ, 0xc0, !PT ;  /* 0x000000e010027812 */ /* 0x040fe400078ec0ff */
[----:B------:R-:W-:-:S03]  /*1250*/  LOP3.LUT P0, RZ, R16, 0x1f, RZ, 0xc0, !PT ;  /* 0x0000001f10ff7812 */ /* 0x000fc6000780c0ff */
[----:B------:R-:W-:-:S05]  /*1260*/  VIADD R2, R2, 0xffffff80 ;  /* 0xffffff8002027836 */ /* 0x000fca0000000000 */
[----:B------:R-:W-:-:S05]  /*1270*/  SHF.R.U32.HI R2, RZ, 0x5, R2 ;  /* 0x00000005ff027819 */ /* 0x000fca0000011602 */
[----:B------:R-:W-:-:S05]  /*1280*/  IMAD R17, R2, -0x4, R1 ;  /* 0xfffffffc02117824 */ /* 0x000fca00078e0201 */
[----:B------:R-:W2:Y:S04]  /*1290*/  LDL R2, [R17+0x18] ;  /* 0x0000180011027983 */ /* 0x000ea80000100800 */
[----:B------:R-:W2:Y:S04]  /*12a0*/  LDL R5, [R17+0x14] ;  /* 0x0000140011057983 */ /* 0x000ea80000100800 */
[----:B------:R-:W3:Y:S01]  /*12b0*/  @P0 LDL R4, [R17+0x10] ;  /* 0x0000100011040983 */ /* 0x000ee20000100800 */
[----:B------:R-:W-:Y:S01]  /*12c0*/  LOP3.LUT R16, R16, 0x1f, RZ, 0xc0, !PT ;  /* 0x0000001f10107812 */ /* 0x000fe200078ec0ff */
[----:B------:R-:W-:Y:S01]  /*12d0*/  UMOV UR6, 0x54442d19 ;  /* 0x54442d1900067882 */ /* 0x000fe20000000000 */
[----:B------:R-:W-:Y:S01]  /*12e0*/  UMOV UR7, 0x3bf921fb ;  /* 0x3bf921fb00077882 */ /* 0x000fe20000000000 */
[----:B------:R-:W-:-:S02]  /*12f0*/  ISETP.GE.AND P1, PT, R15, RZ, PT ;  /* 0x000000ff0f00720c */ /* 0x000fc40003f26270 */
[-C--:B--2---:R-:W-:Y:S02]  /*1300*/  @P0 SHF.L.W.U32.HI R2, R5, R16.reuse, R2 ;  /* 0x0000001005020219 */ /* 0x084fe40000010e02 */
[----:B---3--:R-:W-:Y:S02]  /*1310*/  @P0 SHF.L.W.U32.HI R5, R4, R16, R5 ;  /* 0x0000001004050219 */ /* 0x008fe40000010e05 */
[--C-:B------:R-:W-:Y:S02]  /*1320*/  SHF.R.U32.HI R19, RZ, 0x1e, R2.reuse ;  /* 0x0000001eff137819 */ /* 0x100fe40000011602 */
[C---:B-1----:R-:W-:Y:S02]  /*1330*/  SHF.L.W.U32.HI R18, R5.reuse, 0x2, R2 ;  /* 0x0000000205127819 */ /* 0x042fe40000010e02 */
[----:B------:R-:W-:Y:S02]  /*1340*/  SHF.L.U32 R5, R5, 0x2, RZ ;  /* 0x0000000205057819 */ /* 0x000fe400000006ff */
[----:B------:R-:W-:-:S02]  /*1350*/  SHF.R.S32.HI R16, RZ, 0x1f, R18 ;  /* 0x0000001fff107819 */ /* 0x000fc40000011412 */
[----:B------:R-:W-:Y:S02]  /*1360*/  LEA.HI R19, R18, R19, RZ, 0x1 ;  /* 0x0000001312137211 */ /* 0x000fe400078f08ff */
[C---:B------:R-:W-:Y:S02]  /*1370*/  LOP3.LUT R4, R16.reuse, R5, RZ, 0x3c, !PT ;  /* 0x0000000510047212 */ /* 0x040fe400078e3cff */
[----:B------:R-:W-:Y:S01]  /*1380*/  LOP3.LUT R5, R16, R18, RZ, 0x3c, !PT ;  /* 0x0000001210057212 */ /* 0x000fe200078e3cff */
[----:B0-----:R-:W-:Y:S01]  /*1390*/  IMAD.MOV R0, RZ, RZ, -R19 ;  /* 0x000000ffff007224 */ /* 0x001fe200078e0a13 */
[----:B------:R-:W-:-:S03]  /*13a0*/  LOP3.LUT R15, R18, R15, RZ, 0x3c, !PT ;  /* 0x0000000f120f7212 */ /* 0x000fc600078e3cff */
[----:B------:R-:W-:Y:S01]  /*13b0*/  @!P1 IMAD.MOV.U32 R19, RZ, RZ, R0 ;  /* 0x000000ffff139224 */ /* 0x000fe200078e0000 */
[----:B------:R-:W0:Y:S01]  /*13c0*/  I2F.F64.S64 R4, R4 ;  /* 0x0000000400047312 */ /* 0x000e220000301c00 */
[----:B------:R-:W-:Y:S01]  /*13d0*/  ISETP.GE.AND P0, PT, R15, RZ, PT ;  /* 0x000000ff0f00720c */ /* 0x000fe20003f06270 */
[----:B0-----:R-:W-:-:S10]  /*13e0*/  DMUL R16, R4, UR6 ;  /* 0x0000000604107c28 */ /* 0x001fd40008000000 */
[----:B------:R-:W0:Y:S02]  /*13f0*/  F2F.F32.F64 R16, R16 ;  /* 0x0000001000107310 */ /* 0x000e240000301000 */
[----:B0-----:R-:W-:-:S07]  /*1400*/  FSEL R18, -R16, R16, !P0 ;  /* 0x0000001010127208 */ /* 0x001fce0004000100 */
.L_x_15:
[----:B------:R-:W-:Y:S05]  /*1410*/  BSYNC.RECONVERGENT B0 ;  /* 0x0000000000007941 */ /* 0x000fea0003800200 */
.L_x_14:
[----:B------:R-:W-:-:S05]  /*1420*/  LEA R13, R13, UR9, 0x3 ;  /* 0x000000090d0d7c11 */ /* 0x000fca000f8e18ff */
[----:B------:R-:W2:Y:S01]  /*1430*/  LDL.64 R4, [R13] ;  /* 0x000000000d047983 */ /* 0x000ea20000100a00 */
[----:B------:R-:W-:Y:S01]  /*1440*/  FMUL R15, R18, R18 ;  /* 0x00000012120f7220 */ /* 0x000fe20000400000 */
[C---:B------:R-:W-:Y:S01]  /*1450*/  LOP3.LUT R0, R19.reuse, 0x1, RZ, 0xc0, !PT ;  /* 0x0000000113007812 */ /* 0x040fe200078ec0ff */
[----:B------:R-:W-:Y:S01]  /*1460*/  UIADD3 UR5, UPT, UPT, UR5, 0x1, URZ ;  /* 0x0000000105057890 */ /* 0x000fe2000fffe0ff */
[----:B------:R-:W-:Y:S01]  /*1470*/  LOP3.LUT P1, RZ, R19, 0x2, RZ, 0xc0, !PT ;  /* 0x0000000213ff7812 */ /* 0x000fe2000782c0ff */
[----:B------:R-:W-:Y:S01]  /*1480*/  FFMA R14, R15, R14, -0.0013887860113754868507 ;  /* 0xbab607ed0f0e7423 */ /* 0x000fe2000000000e */
[----:B------:R-:W-:Y:S01]  /*1490*/  ISETP.NE.U32.AND P0, PT, R0, 0x1, PT ;  /* 0x000000010000780c */ /* 0x000fe20003f05070 */
[----:B------:R-:W-:-:S03]  /*14a0*/  UISETP.NE.AND UP0, UPT, UR5, UR10, UPT ;  /* 0x0000000a0500728c */ /* 0x000fc6000bf05270 */
[----:B------:R-:W-:Y:S02]  /*14b0*/  FSEL R22, R22, 0.041666727513074874878, P0 ;  /* 0x3d2aaabb16167808 */ /* 0x000fe40000000000 */
[----:B------:R-:W-:Y:S02]  /*14c0*/  FSEL R14, R14, -0.00019574658654164522886, !P0 ;  /* 0xb94d41530e0e7808 */ /* 0x000fe40004000000 */
[----:B------:R-:W-:Y:S02]  /*14d0*/  FSEL R17, -R20, -0.4999999701976776123, P0 ;  /* 0xbeffffff14117808 */ /* 0x000fe40000000100 */
[----:B------:R-:W-:Y:S01]  /*14e0*/  FSEL R18, R18, 1, P0 ;  /* 0x3f80000012127808 */ /* 0x000fe20000000000 */
[----:B------:R-:W-:-:S04]  /*14f0*/  FFMA R14, R15, R14, R22 ;  /* 0x0000000e0f0e7223 */ /* 0x000fc80000000016 */
[C---:B------:R-:W-:Y:S01]  /*1500*/  FFMA R14, R15.reuse, R14, R17 ;  /* 0x0000000e0f0e7223 */ /* 0x040fe20000000011 */
[----:B------:R-:W-:-:S04]  /*1510*/  FFMA R15, R15, R18, RZ ;  /* 0x000000120f0f7223 */ /* 0x000fc800000000ff */
[----:B------:R-:W-:-:S04]  /*1520*/  FFMA R14, R15, R14, R18 ;  /* 0x0000000e0f0e7223 */ /* 0x000fc80000000012 */
[----:B------:R-:W-:Y:S01]  /*1530*/  @P1 FADD R14, RZ, -R14 ;  /* 0x8000000eff0e1221 */ /* 0x000fe20000000000 */
[----:B--2---:R-:W-:-:S03]  /*1540*/  FADD R4, R21, R4 ;  /* 0x0000000415047221 */ /* 0x004fc60000000000 */
[----:B------:R-:W-:-:S05]  /*1550*/  FADD R5, R14, R5 ;  /* 0x000000050e057221 */ /* 0x000fca0000000000 */
[----:B------:R1:W-:Y:S01]  /*1560*/  STL.64 [R13], R4 ;  /* 0x000000040d007387 */ /* 0x0003e20000100a00 */
[----:B------:R-:W-:Y:S05]  /*1570*/  BRA.U UP0, `(.L_x_17) ;  /* 0xfffffff500207547 */ /* 0x000fea000b83ffff */
.L_x_10:
[----:B------:R-:W2:Y:S01]  /*1580*/  LDCU UR5, c[0x0][0x3a0] ;  /* 0x00007400ff0577ac */ /* 0x000ea20008000800 */
[----:B------:R-:W-:Y:S02]  /*1590*/  UIADD3 UR4, UPT, UPT, UR4, UR11, URZ ;  /* 0x0000000b04047290 */ /* 0x000fe4000fffe0ff */
[----:B------:R-:W-:Y:S02]  /*15a0*/  UIADD3 UR14, UPT, UPT, UR14, -UR11, URZ ;  /* 0x8000000b0e0e7290 */ /* 0x000fe4000fffe0ff */
[----:B--2---:R-:W-:-:S09]  /*15b0*/  UISETP.GE.U32.AND UP0, UPT, UR4, UR5, UPT ;  /* 0x000000050400728c */ /* 0x004fd2000bf06070 */
[----:B------:R-:W-:Y:S05]  /*15c0*/  BRA.U !UP0, `(.L_x_18) ;  /* 0xfffffff1087c7547 */ /* 0x000fea000b83ffff */
.L_x_5:
[----:B------:R-:W3:Y:S01]  /*15d0*/  LDCU UR5, c[0x0][0x3ac] ;  /* 0x00007580ff0577ac */ /* 0x000ee20008000800 */
[----:B------:R-:W4:Y:S01]  /*15e0*/  LDCU UR7, c[0x0][0x3c4] ;  /* 0x00007880ff0777ac */ /* 0x000f220008000800 */
[----:B---3--:R-:W-:Y:S01]  /*15f0*/  UIMAD UR5, UR8, UR5, URZ ;  /* 0x00000005080572a4 */ /* 0x008fe2000f8e02ff */
[----:B----4-:R-:W-:-:S05]  /*1600*/  ISETP.NE.AND P0, PT, RZ, UR7, PT ;  /* 0x00000007ff007c0c */ /* 0x010fca000bf05270 */
[----:B------:R-:W-:-:S13]  /*1610*/  ISETP.GE.OR P0, PT, R3, UR5, !P0 ;  /* 0x0000000503007c0c */ /* 0x000fda000c706670 */
[----:B------:R-:W-:Y:S05]  /*1620*/  @P0 EXIT ;  /* 0x000000000000094d */ /* 0x000fea0003800000 */
[----:B------:R-:W-:Y:S02]  /*1630*/  UIADD3 UR4, UPT, UPT, UR7, -0x1, URZ ;  /* 0xffffffff07047890 */ /* 0x000fe4000fffe0ff */
[----:B------:R-:W-:Y:S02]  /*1640*/  ULOP3.LUT UR5, UR7, 0xf, URZ, 0xc0, !UPT ;  /* 0x0000000f07057892 */ /* 0x000fe4000f8ec0ff */
[----:B------:R-:W-:-:S03]  /*1650*/  UISETP.GE.U32.AND UP0, UPT, UR4, 0xf, UPT ;  /* 0x0000000f0400788c */ /* 0x000fc6000bf06070 */
[----:B------:R-:W-:-:S06]  /*1660*/  UMOV UR4, URZ ;  /* 0x000000ff00047c82 */ /* 0x000fcc0008000000 */
[----:B------:R-:W-:Y:S05]  /*1670*/  BRA.U !UP0, `(.L_x_19) ;  /* 0x0000000108fc7547 */ /* 0x000fea000b800000 */
[----:B------:R-:W3:Y:S01]  /*1680*/  LDC.64 R24, c[0x0][0x3c8] ;  /* 0x0000f200ff187b82 */ /* 0x000ee20000000a00 */
[----:B0-----:R-:W-:Y:S01]  /*1690*/  HFMA2 R0, -RZ, RZ, 0, 0 ;  /* 0x00000000ff007431 */ /* 0x001fe200000001ff */
[----:B------:R-:W-:-:S12]  /*16a0*/  ULOP3.LUT UR4, UR7, 0xfffffff0, URZ, 0xc0, !UPT ;  /* 0xfffffff007047892 */ /* 0x000fd8000f8ec0ff */
.L_x_20:
[----:B0-----:R-:W-:-:S05]  /*16b0*/  LEA R20, R0, UR9, 0x3 ;  /* 0x0000000900147c11 */ /* 0x001fca000f8e18ff */
[----:B------:R-:W4:Y:S04]  /*16c0*/  LDL.128 R8, [R20] ;  /* 0x0000000014087983 */ /* 0x000f280000100c00 */
[----:B-1----:R-:W5:Y:S04]  /*16d0*/  LDL.128 R12, [R20+0x10] ;  /* 0x00001000140c7983 */ /* 0x002f680000100c00 */
[----:B------:R-:W5:Y:S04]  /*16e0*/  LDL.128 R16, [R20+0x20] ;  /* 0x0000200014107983 */ /* 0x000f680000100c00 */
[----:B--2---:R-:W2:Y:S01]  /*16f0*/  LDL.128 R4, [R20+0x30] ;  /* 0x0000300014047983 */ /* 0x004ea20000100c00 */
[----:B------:R-:W-:-:S04]  /*1700*/  IMAD R2, R3, UR7, R0 ;  /* 0x0000000703027c24 */ /* 0x000fc8000f8e0200 */
[----:B---3--:R-:W-:-:S04]  /*1710*/  IMAD.WIDE.U32 R22, R2, 0x8, R24 ;  /* 0x0000000802167825 */ /* 0x008fc800078e0018 */
[C---:B------:R-:W-:Y:S02]  /*1720*/  VIADD R29, R2.reuse, 0x1 ;  /* 0x00000001021d7836 */ /* 0x040fe40000000000 */
[----:B------:R-:W-:Y:S02]  /*1730*/  VIADD R21, R2, 0x2 ;  /* 0x0000000202157836 */ /* 0x000fe40000000000 */
[----:B------:R-:W-:-:S04]  /*1740*/  IMAD.WIDE.U32 R28, R29, 0x8, R24 ;  /* 0x000000081d1c7825 */ /* 0x000fc800078e0018 */
[----:B------:R-:W-:-:S04]  /*1750*/  VIADD R27, R2, 0x4 ;  /* 0x00000004021b7836 */ /* 0x000fc80000000000 */
[--C-:B------:R-:W-:Y:S01]  /*1760*/  IMAD.WIDE.U32 R26, R27, 0x8, R24.reuse ;  /* 0x000000081b1a7825 */ /* 0x100fe200078e0018 */
[----:B----4-:R0:W-:Y:S04]  /*1770*/  STG.E.64 desc[UR12][R22.64], R8 ;  /* 0x0000000816007986 */ /* 0x0101e8000c101b0c */
[----:B------:R1:W-:Y:S01]  /*1780*/  STG.E.64 desc[UR12][R28.64], R10 ;  /* 0x0000000a1c007986 */ /* 0x0003e2000c101b0c */
[--C-:B0-----:R-:W-:Y:S01]  /*1790*/  IMAD.WIDE.U32 R22, R21, 0x8, R24.reuse ;  /* 0x0000000815167825 */ /* 0x101fe200078e0018 */
[C---:B------:R-:W-:Y:S02]  /*17a0*/  IADD3 R21, PT, PT, R2.reuse, 0x3, RZ ;  /* 0x0000000302157810 */ /* 0x040fe40007ffe0ff */
[----:B-1----:R-:W3:Y:S03]  /*17b0*/  LDL.128 R8, [R20+0x40] ;  /* 0x0000400014087983 */ /* 0x002ee60000100c00 */
[----:B------:R-:W-:Y:S01]  /*17c0*/  IMAD.WIDE.U32 R28, R21, 0x8, R24 ;  /* 0x00000008151c7825 */ /* 0x000fe200078e0018 */
[----:B-----5:R0:W-:Y:S03]  /*17d0*/  STG.E.64 desc[UR12][R22.64], R12 ;  /* 0x0000000c16007986 */ /* 0x0201e6000c101b0c */
[C---:B------:R-:W-:Y:S01]  /*17e0*/  VIADD R21, R2.reuse, 0x5 ;  /* 0x0000000502157836 */ /* 0x040fe20000000000 */
[----:B------:R1:W-:Y:S04]  /*17f0*/  STG.E.64 desc[UR12][R28.64], R14 ;  /* 0x0000000e1c007986 */ /* 0x0003e8000c101b0c */
[----:B------:R4:W-:Y:S01]  /*1800*/  STG.E.64 desc[UR12][R26.64], R16 ;  /* 0x000000101a007986 */ /* 0x0009e2000c101b0c */
[----:B0-----:R-:W-:-:S03]  /*1810*/  IADD3 R23, PT, PT, R2, 0x6, RZ ;  /* 0x0000000602177810 */ /* 0x001fc60007ffe0ff */
[----:B-1----:R-:W5:Y:S02]  /*1820*/  LDL.128 R12, [R20+0x50] ;  /* 0x00005000140c7983 */ /* 0x002f640000100c00 */
[----:B------:R-:W-:-:S04]  /*1830*/  IMAD.WIDE.U32 R22, R23, 0x8, R24 ;  /* 0x0000000817167825 */ /* 0x000fc800078e0018 */
[----:B----4-:R-:W-:-:S05]  /*1840*/  IMAD.WIDE.U32 R26, R21, 0x8, R24 ;  /* 0x00000008151a7825 */ /* 0x010fca00078e0018 */
[----:B------:R0:W-:Y:S04]  /*1850*/  STG.E.64 desc[UR12][R26.64], R18 ;  /* 0x000000121a007986 */ /* 0x0001e8000c101b0c */
[----:B--2---:R1:W-:Y:S04]  /*1860*/  STG.E.64 desc[UR12][R22.64], R4 ;  /* 0x0000000416007986 */ /* 0x0043e8000c101b0c */
[----:B0-----:R-:W2:Y:S04]  /*1870*/  LDL.128 R16, [R20+0x60] ;  /* 0x0000600014107983 */ /* 0x001ea80000100c00 */
[----:B-1----:R-:W4:Y:S01]  /*1880*/  LDL.128 R20, [R20+0x70] ;  /* 0x0000700014147983 */ /* 0x002f220000100c00 */
[----:B------:R-:W-:-:S02]  /*1890*/  VIADD R29, R2, 0x7 ;  /* 0x00000007021d7836 */ /* 0x000fc40000000000 */
[----:B------:R-:W-:Y:S02]  /*18a0*/  VIADD R5, R2, 0x8 ;  /* 0x0000000802057836 */ /* 0x000fe40000000000 */
[----:B------:R-:W-:-:S04]  /*18b0*/  IMAD.WIDE.U32 R28, R29, 0x8, R24 ;  /* 0x000000081d1c7825 */ /* 0x000fc800078e0018 */
[----:B------:R-:W-:Y:S01]  /*18c0*/  IMAD.WIDE.U32 R26, R5, 0x8, R24 ;  /* 0x00000008051a7825 */ /* 0x000fe200078e0018 */
[C---:B------:R-:W-:Y:S01]  /*18d0*/  IADD3 R5, PT, PT, R2.reuse, 0x9, RZ ;  /* 0x0000000902057810 */ /* 0x040fe20007ffe0ff */
[----:B------:R0:W-:Y:S02]  /*18e0*/  STG.E.64 desc[UR12][R28.64], R6 ;  /* 0x000000061c007986 */ /* 0x0001e4000c101b0c */
[C---:B0-----:R-:W-:Y:S02]  /*18f0*/  VIADD R7, R2.reuse, 0xa ;  /* 0x0000000a02077836 */ /* 0x041fe40000000000 */
[C---:B------:R-:W-:Y:S02]  /*1900*/  VIADD R29, R2.reuse, 0xd ;  /* 0x0000000d021d7836 */ /* 0x040fe40000000000 */
[----:B------:R-:W-:Y:S02]  /*1910*/  VIADD R28, R2, 0xe ;  /* 0x0000000e021c7836 */ /* 0x000fe40000000000 */
[----:B------:R-:W-:-:S05]  /*1920*/  VIADD R0, R0, 0x10 ;  /* 0x0000001000007836 */ /* 0x000fca0000000000 */
[----:B------:R-:W-:Y:S01]  /*1930*/  ISETP.NE.AND P0, PT, R0, UR4, PT ;  /* 0x0000000400007c0c */ /* 0x000fe2000bf05270 */
[----:B---3--:R0:W-:Y:S02]  /*1940*/  STG.E.64 desc[UR12][R26.64], R8 ;  /* 0x000000081a007986 */ /* 0x0081e4000c101b0c */
[----:B0-----:R-:W-:-:S04]  /*1950*/  IMAD.WIDE.U32 R26, R5, 0x8, R24 ;  /* 0x00000008051a7825 */ /* 0x001fc800078e0018 */
[----:B------:R-:W-:Y:S01]  /*1960*/  IMAD.WIDE.U32 R4, R7, 0x8, R24 ;  /* 0x0000000807047825 */ /* 0x000fe200078e0018 */
[----:B------:R-:W-:Y:S01]  /*1970*/  STG.E.64 desc[UR12][R26.64], R10 ;  /* 0x0000000a1a007986 */ /* 0x000fe2000c101b0c */
[----:B------:R-:W-:-:S03]  /*1980*/  IADD3 R7, PT, PT, R2, 0xc, RZ ;  /* 0x0000000c02077810 */ /* 0x000fc60007ffe0ff */
[----:B-----5:R0:W-:Y:S01]  /*1990*/  STG.E.64 desc[UR12][R4.64], R12 ;  /* 0x0000000c04007986 */ /* 0x0201e2000c101b0c */
[----:B------:R-:W-:-:S04]  /*19a0*/  IMAD.WIDE.U32 R8, R29, 0x8, R24 ;  /* 0x000000081d087825 */ /* 0x000fc800078e0018 */
[----:B------:R-:W-:-:S04]  /*19b0*/  IMAD.WIDE.U32 R6, R7, 0x8, R24 ;  /* 0x0000000807067825 */ /* 0x000fc800078e0018 */
[C---:B0-----:R-:W-:Y:S01]  /*19c0*/  VIADD R5, R2.reuse, 0xb ;  /* 0x0000000b02057836 */ /* 0x041fe20000000000 */
[----:B------:R-:W-:-:S03]  /*19d0*/  IADD3 R2, PT, PT, R2, 0xf, RZ ;  /* 0x0000000f02027810 */ /* 0x000fc60007ffe0ff */
[----:B------:R-:W-:-:S04]  /*19e0*/  IMAD.WIDE.U32 R4, R5, 0x8, R24 ;  /* 0x0000000805047825 */ /* 0x000fc800078e0018 */
[--C-:B------:R-:W-:Y:S01]  /*19f0*/  IMAD.WIDE.U32 R28, R28, 0x8, R24.reuse ;  /* 0x000000081c1c7825 */ /* 0x100fe200078e0018 */
[----:B------:R0:W-:Y:S03]  /*1a00*/  STG.E.64 desc[UR12][R4.64], R14 ;  /* 0x0000000e04007986 */ /* 0x0001e6000c101b0c */
[----:B------:R-:W-:Y:S01]  /*1a10*/  IMAD.WIDE.U32 R10, R2, 0x8, R24 ;  /* 0x00000008020a7825 */ /* 0x000fe200078e0018 */
[----:B--2---:R0:W-:Y:S04]  /*1a20*/  STG.E.64 desc[UR12][R6.64], R16 ;  /* 0x0000001006007986 */ /* 0x0041e8000c101b0c */
[----:B------:R0:W-:Y:S04]  /*1a30*/  STG.E.64 desc[UR12][R8.64], R18 ;  /* 0x0000001208007986 */ /* 0x0001e8000c101b0c */
[----:B----4-:R0:W-:Y:S04]  /*1a40*/  STG.E.64 desc[UR12][R28.64], R20 ;  /* 0x000000141c007986 */ /* 0x0101e8000c101b0c */
[----:B------:R0:W-:Y:S01]  /*1a50*/  STG.E.64 desc[UR12][R10.64], R22 ;  /* 0x000000160a007986 */ /* 0x0001e2000c101b0c */
[----:B------:R-:W-:Y:S05]  /*1a60*/  @P0 BRA `(.L_x_20) ;  /* 0xfffffffc00100947 */ /* 0x000fea000383ffff */
.L_x_19:
[----:B------:R-:W-:-:S13]  /*1a70*/  ISETP.NE.AND P0, PT, RZ, UR5, PT ;  /* 0x00000005ff007c0c */ /* 0x000fda000bf05270 */
[----:B------:R-:W-:Y:S05]  /*1a80*/  @!P0 EXIT ;  /* 0x000000000000894d */ /* 0x000fea0003800000 */
[----:B------:R-:W-:Y:S02]  /*1a90*/  UISETP.GE.U32.AND UP0, UPT, UR5, 0x8, UPT ;  /* 0x000000080500788c */ /* 0x000fe4000bf06070 */
[----:B------:R-:W-:-:S07]  /*1aa0*/  ULOP3.LUT UR6, UR7, 0x7, URZ, 0xc0, !UPT ;  /* 0x0000000707067892 */ /* 0x000fce000f8ec0ff */
[----:B------:R-:W-:Y:S05]  /*1ab0*/  BRA.U !UP0, `(.L_x_21) ;  /* 0x0000000108807547 */ /* 0x000fea000b800000 */
[----:B------:R-:W-:Y:S01]  /*1ac0*/  ULEA UR5, UR4, UR9, 0x3 ;  /* 0x0000000904057291 */ /* 0x000fe2000f8e18ff */
[----:B0-----:R-:W0:Y:S08]  /*1ad0*/  LDC.64 R20, c[0x0][0x3c8] ;  /* 0x0000f200ff147b82 */ /* 0x001e300000000a00 */
[----:B------:R-:W3:Y:S04]  /*1ae0*/  LDL.128 R16, [UR5] ;  /* 0x00000005ff107983 */ /* 0x000ee80008100c00 */
[----:B-1----:R-:W4:Y:S04]  /*1af0*/  LDL.128 R12, [UR5+0x10] ;  /* 0x00001005ff0c7983 */ /* 0x002f280008100c00 */
[----:B------:R-:W5:Y:S04]  /*1b00*/  LDL.128 R8, [UR5+0x20] ;  /* 0x00002005ff087983 */ /* 0x000f680008100c00 */
[----:B--2---:R-:W2:Y:S01]  /*1b10*/  LDL.128 R4, [UR5+0x30] ;  /* 0x00003005ff047983 */ /* 0x004ea20008100c00 */
[----:B------:R-:W-:Y:S01]  /*1b20*/  IMAD.U32 R0, RZ, RZ, UR4 ;  /* 0x00000004ff007e24 */ /* 0x000fe2000f8e00ff */
[----:B------:R-:W-:-:S03]  /*1b30*/  UIADD3 UR4, UPT, UPT, UR4, 0x8, URZ ;  /* 0x0000000804047890 */ /* 0x000fc6000fffe0ff */
[----:B------:R-:W-:-:S04]  /*1b40*/  IMAD R27, R3, UR7, R0 ;  /* 0x00000007031b7c24 */ /* 0x000fc8000f8e0200 */
[C---:B------:R-:W-:Y:S01]  /*1b50*/  VIADD R29, R27.reuse, 0x2 ;  /* 0x000000021b1d7836 */ /* 0x040fe20000000000 */
[C---:B------:R-:W-:Y:S01]  /*1b60*/  IADD3 R25, PT, PT, R27.reuse, 0x1, RZ ;  /* 0x000000011b197810 */ /* 0x040fe20007ffe0ff */
[C---:B0-----:R-:W-:Y:S01]  /*1b70*/  IMAD.WIDE.U32 R22, R27.reuse, 0x8, R20 ;  /* 0x000000081b167825 */ /* 0x041fe200078e0014 */
[----:B------:R-:W-:-:S03]  /*1b80*/  IADD3 R0, PT, PT, R27, 0x4, RZ ;  /* 0x000000041b007810 */ /* 0x000fc60007ffe0ff */
[----:B------:R-:W-:-:S04]  /*1b90*/  IMAD.WIDE.U32 R24, R25, 0x8, R20 ;  /* 0x0000000819187825 */ /* 0x000fc800078e0014 */
[----:B------:R-:W-:-:S04]  /*1ba0*/  IMAD.WIDE.U32 R28, R29, 0x8, R20 ;  /* 0x000000081d1c7825 */ /* 0x000fc800078e0014 */
[C---:B------:R-:W-:Y:S02]  /*1bb0*/  VIADD R26, R27.reuse, 0x3 ;  /* 0x000000031b1a7836 */ /* 0x040fe40000000000 */
[C---:B------:R-:W-:Y:S01]  /*1bc0*/  VIADD R2, R27.reuse, 0x5 ;  /* 0x000000051b027836 */ /* 0x040fe20000000000 */
[----:B---3--:R0:W-:Y:S04]  /*1bd0*/  STG.E.64 desc[UR12][R22.64], R16 ;  /* 0x0000001016007986 */ /* 0x0081e8000c101b0c */
[----:B------:R-:W-:Y:S04]  /*1be0*/  STG.E.64 desc[UR12][R24.64], R18 ;  /* 0x0000001218007986 */ /* 0x000fe8000c101b0c */
[----:B----4-:R1:W-:Y:S01]  /*1bf0*/  STG.E.64 desc[UR12][R28.64], R12 ;  /* 0x0000000c1c007986 */ /* 0x0103e2000c101b0c */
[----:B0-----:R-:W-:-:S02]  /*1c00*/  VIADD R17, R27, 0x6 ;  /* 0x000000061b117836 */ /* 0x001fc40000000000 */
[----:B------:R-:W-:-:S04]  /*1c10*/  IMAD.WIDE.U32 R22, R2, 0x8, R20 ;  /* 0x0000000802167825 */ /* 0x000fc800078e0014 */
[----:B------:R-:W-:Y:S01]  /*1c20*/  IMAD.WIDE.U32 R16, R17, 0x8, R20 ;  /* 0x0000000811107825 */ /* 0x000fe200078e0014 */
[----:B-1----:R-:W-:-:S03]  /*1c30*/  IADD3 R13, PT, PT, R27, 0x7, RZ ;  /* 0x000000071b0d7810 */ /* 0x002fc60007ffe0ff */
[----:B------:R-:W-:-:S04]  /*1c40*/  IMAD.WIDE.U32 R26, R26, 0x8, R20 ;  /* 0x000000081a1a7825 */ /* 0x000fc800078e0014 */
[--C-:B------:R-:W-:Y:S01]  /*1c50*/  IMAD.WIDE.U32 R28, R0, 0x8, R20.reuse ;  /* 0x00000008001c7825 */ /* 0x100fe200078e0014 */
[----:B------:R3:W-:Y:S03]  /*1c60*/  STG.E.64 desc[UR12][R26.64], R14 ;  /* 0x0000000e1a007986 */ /* 0x0007e6000c101b0c */
[----:B------:R-:W-:Y:S01]  /*1c70*/  IMAD.WIDE.U32 R20, R13, 0x8, R20 ;  /* 0x000000080d147825 */ /* 0x000fe200078e0014 */
[----:B-----5:R3:W-:Y:S04]  /*1c80*/  STG.E.64 desc[UR12][R28.64], R8 ;  /* 0x000000081c007986 */ /* 0x0207e8000c101b0c */
[----:B------:R3:W-:Y:S04]  /*1c90*/  STG.E.64 desc[UR12][R22.64], R10 ;  /* 0x0000000a16007986 */ /* 0x0007e8000c101b0c */
[----:B--2---:R3:W-:Y:S04]  /*1ca0*/  STG.E.64 desc[UR12][R16.64], R4 ;  /* 0x0000000410007986 */ /* 0x0047e8000c101b0c */
[----:B------:R3:W-:Y:S02]  /*1cb0*/  STG.E.64 desc[UR12][R20.64], R6 ;  /* 0x0000000614007986 */ /* 0x0007e4000c101b0c */
.L_x_21:
[----:B------:R-:W-:-:S13]  /*1cc0*/  ISETP.NE.AND P0, PT, RZ, UR6, PT ;  /* 0x00000006ff007c0c */ /* 0x000fda000bf05270 */
[----:B------:R-:W-:Y:S05]  /*1cd0*/  @!P0 EXIT ;  /* 0x000000000000894d */ /* 0x000fea0003800000 */
[----:B------:R-:W-:Y:S02]  /*1ce0*/  UISETP.GE.U32.AND UP0, UPT, UR6, 0x4, UPT ;  /* 0x000000040600788c */ /* 0x000fe4000bf06070 */
[----:B------:R-:W-:-:S07]  /*1cf0*/  ULOP3.LUT UR5, UR7, 0x3, URZ, 0xc0, !UPT ;  /* 0x0000000307057892 */ /* 0x000fce000f8ec0ff */
[----:B------:R-:W-:Y:S05]  /*1d00*/  BRA.U !UP0, `(.L_x_22) ;  /* 0x0000000108487547 */ /* 0x000fea000b800000 */
[----:B------:R-:W-:Y:S01]  /*1d10*/  ULEA UR6, UR4, UR9, 0x3 ;  /* 0x0000000904067291 */ /* 0x000fe2000f8e18ff */
[----:B01----:R-:W0:Y:S08]  /*1d20*/  LDC.64 R12, c[0x0][0x3c8] ;  /* 0x0000f200ff0c7b82 */ /* 0x003e300000000a00 */
[----:B---3--:R-:W3:Y:S04]  /*1d30*/  LDL.128 R8, [UR6] ;  /* 0x00000006ff087983 */ /* 0x008ee80008100c00 */
[----:B--2---:R-:W2:Y:S01]  /*1d40*/  LDL.128 R4, [UR6+0x10] ;  /* 0x00001006ff047983 */ /* 0x004ea20008100c00 */
[----:B------:R-:W-:Y:S01]  /*1d50*/  IMAD.U32 R0, RZ, RZ, UR4 ;  /* 0x00000004ff007e24 */ /* 0x000fe2000f8e00ff */
[----:B------:R-:W-:-:S03]  /*1d60*/  UIADD3 UR4, UPT, UPT, UR4, 0x4, URZ ;  /* 0x0000000404047890 */ /* 0x000fc6000fffe0ff */
[----:B------:R-:W-:-:S04]  /*1d70*/  IMAD R15, R3, UR7, R0 ;  /* 0x00000007030f7c24 */ /* 0x000fc8000f8e0200 */
[C---:B------:R-:W-:Y:S01]  /*1d80*/  VIADD R17, R15.reuse, 0x1 ;  /* 0x000000010f117836 */ /* 0x040fe20000000000 */
[C---:B------:R-:W-:Y:S01]  /*1d90*/  IADD3 R19, PT, PT, R15.reuse, 0x2, RZ ;  /* 0x000000020f137810 */ /* 0x040fe20007ffe0ff */
[C---:B------:R-:W-:Y:S02]  /*1da0*/  VIADD R21, R15.reuse, 0x3 ;  /* 0x000000030f157836 */ /* 0x040fe40000000000 */
[----:B0-----:R-:W-:-:S04]  /*1db0*/  IMAD.WIDE.U32 R14, R15, 0x8, R12 ;  /* 0x000000080f0e7825 */ /* 0x001fc800078e000c */
[----:B------:R-:W-:-:S04]  /*1dc0*/  IMAD.WIDE.U32 R16, R17, 0x8, R12 ;  /* 0x0000000811107825 */ /* 0x000fc800078e000c */
[----:B------:R-:W-:-:S04]  /*1dd0*/  IMAD.WIDE.U32 R18, R19, 0x8, R12 ;  /* 0x0000000813127825 */ /* 0x000fc800078e000c */
[----:B------:R-:W-:Y:S01]  /*1de0*/  IMAD.WIDE.U32 R12, R21, 0x8, R12 ;  /* 0x00000008150c7825 */ /* 0x000fe200078e000c */
[----:B---3--:R4:W-:Y:S04]  /*1df0*/  STG.E.64 desc[UR12][R14.64], R8 ;  /* 0x000000080e007986 */ /* 0x0089e8000c101b0c */
[----:B------:R4:W-:Y:S04]  /*1e00*/  STG.E.64 desc[UR12][R16.64], R10 ;  /* 0x0000000a10007986 */ /* 0x0009e8000c101b0c */
[----:B--2---:R4:W-:Y:S04]  /*1e10*/  STG.E.64 desc[UR12][R18.64], R4 ;  /* 0x0000000412007986 */ /* 0x0049e8000c101b0c */
[----:B------:R4:W-:Y:S02]  /*1e20*/  STG.E.64 desc[UR12][R12.64], R6 ;  /* 0x000000060c007986 */ /* 0x0009e4000c101b0c */
.L_x_22:
[----:B------:R-:W-:-:S13]  /*1e30*/  ISETP.NE.AND P0, PT, RZ, UR5, PT ;  /* 0x00000005ff007c0c */ /* 0x000fda000bf05270 */
[----:B------:R-:W-:Y:S05]  /*1e40*/  @!P0 EXIT ;  /* 0x000000000000894d */ /* 0x000fea0003800000 */
[----:B01234-:R-:W0:Y:S01]  /*1e50*/  LDC.64 R4, c[0x0][0x3c8] ;  /* 0x0000f200ff047b82 */ /* 0x01fe220000000a00 */
[----:B------:R-:W-:Y:S01]  /*1e60*/  IMAD.U32 R0, RZ, RZ, UR4 ;  /* 0x00000004ff007e24 */ /* 0x000fe2000f8e00ff */
[----:B------:R-:W-:Y:S02]  /*1e70*/  UIMAD UR6, UR4, 0x8, UR9 ;  /* 0x00000008040678a4 */ /* 0x000fe4000f8e0209 */
[----:B------:R-:W-:Y:S01]  /*1e80*/  UIADD3 UR4, UPT, UPT, -UR5, URZ, URZ ;  /* 0x000000ff05047290 */ /* 0x000fe2000fffe1ff */
[----:B------:R-:W-:-:S11]  /*1e90*/  IMAD R7, R3, UR7, R0 ;  /* 0x0000000703077c24 */ /* 0x000fd6000f8e0200 */
.L_x_23:
[----:B-1----:R-:W2:Y:S01]  /*1ea0*/  LDL.64 R8, [UR6] ;  /* 0x00000006ff087983 */ /* 0x002ea20008100a00 */
[C---:B0-----:R-:W-:Y:S01]  /*1eb0*/  IMAD.WIDE.U32 R2, R7.reuse, 0x8, R4 ;  /* 0x0000000807027825 */ /* 0x041fe200078e0004 */
[----:B------:R-:W-:Y:S01]  /*1ec0*/  UIADD3 UR4, UPT, UPT, UR4, 0x1, URZ ;  /* 0x0000000104047890 */ /* 0x000fe2000fffe0ff */
[----:B------:R-:W-:Y:S01]  /*1ed0*/  IADD3 R7, PT, PT, R7, 0x1, RZ ;  /* 0x0000000107077810 */ /* 0x000fe20007ffe0ff */
[----:B------:R-:W-:Y:S02]  /*1ee0*/  UIADD3 UR6, UPT, UPT, UR6, 0x8, URZ ;  /* 0x0000000806067890 */ /* 0x000fe4000fffe0ff */
[----:B------:R-:W-:Y:S01]  /*1ef0*/  UISETP.NE.AND UP0, UPT, UR4, URZ, UPT ;  /* 0x000000ff0400728c */ /* 0x000fe2000bf05270 */
[----:B--2---:R1:W-:Y:S08]  /*1f00*/  STG.E.64 desc[UR12][R2.64], R8 ;  /* 0x0000000802007986 */ /* 0x0043f0000c101b0c */
[----:B------:R-:W-:Y:S05]  /*1f10*/  BRA.U UP0, `(.L_x_23) ;  /* 0xfffffffd00e07547 */ /* 0x000fea000b83ffff */
[----:B------:R-:W-:Y:S05]  /*1f20*/  EXIT ;  /* 0x000000000000794d */ /* 0x000fea0003800000 */
        .weak           $__internal_0_$__cuda_sm3x_div_rn_noftz_f32_slowpath
        .type           $__internal_0_$__cuda_sm3x_div_rn_noftz_f32_slowpath,@function
        .size           $__internal_0_$__cuda_sm3x_div_rn_noftz_f32_slowpath,(.L_x_36 - $__internal_0_$__cuda_sm3x_div_rn_noftz_f32_slowpath)
$__internal_0_$__cuda_sm3x_div_rn_noftz_f32_slowpath:
[----:B------:R-:W-:Y:S01]  /*1f30*/  SHF.R.U32.HI R9, RZ, 0x17, R5 ;  /* 0x00000017ff097819 */ /* 0x000fe20000011605 */
[----:B------:R-:W-:Y:S01]  /*1f40*/  BSSY.RECONVERGENT B1, `(.L_x_24) ;  /* 0x0000062000017945 */ /* 0x000fe20003800200 */
[----:B------:R-:W-:Y:S02]  /*1f50*/  SHF.R.U32.HI R7, RZ, 0x17, R0 ;  /* 0x00000017ff077819 */ /* 0x000fe40000011600 */
[----:B------:R-:W-:Y:S02]  /*1f60*/  LOP3.LUT R14, R9, 0xff, RZ, 0xc0, !PT ;  /* 0x000000ff090e7812 */ /* 0x000fe400078ec0ff */
[----:B------:R-:W-:-:S03]  /*1f70*/  LOP3.LUT R12, R7, 0xff, RZ, 0xc0, !PT ;  /* 0x000000ff070c7812 */ /* 0x000fc600078ec0ff */
[----:B------:R-:W-:Y:S02]  /*1f80*/  VIADD R10, R14, 0xffffffff ;  /* 0xffffffff0e0a7836 */ /* 0x000fe40000000000 */
[----:B------:R-:W-:-:S03]  /*1f90*/  VIADD R9, R12, 0xffffffff ;  /* 0xffffffff0c097836 */ /* 0x000fc60000000000 */
[----:B------:R-:W-:-:S04]  /*1fa0*/  ISETP.GT.U32.AND P0, PT, R10, 0xfd, PT ;  /* 0x000000fd0a00780c */ /* 0x000fc80003f04070 */
[----:B------:R-:W-:-:S13]  /*1fb0*/  ISETP.GT.U32.OR P0, PT, R9, 0xfd, P0 ;  /* 0x000000fd0900780c */ /* 0x000fda0000704470 */
[----:B------:R-:W-:Y:S01]  /*1fc0*/  @!P0 MOV R7, RZ ;  /* 0x000000ff00078202 */ /* 0x000fe20000000f00 */
[----:B------:R-:W-:Y:S06]  /*1fd0*/  @!P0 BRA `(.L_x_25) ;  /* 0x00000000005c8947 */ /* 0x000fec0003800000 */
[----:B------:R-:W-:Y:S02]  /*1fe0*/  FSETP.GTU.FTZ.AND P0, PT, |R0|, +INF , PT ;  /* 0x7f8000000000780b */ /* 0x000fe40003f1c200 */
[----:B------:R-:W-:-:S04]  /*1ff0*/  FSETP.GTU.FTZ.AND P1, PT, |R5|, +INF , PT ;  /* 0x7f8000000500780b */ /* 0x000fc80003f3c200 */
[----:B------:R-:W-:-:S13]  /*2000*/  PLOP3.LUT P0, PT, P0, P1, PT, 0xf8, 0x8f ;  /* 0x00000000008f781c */ /* 0x000fda0000703f70 */
[----:B------:R-:W-:Y:S05]  /*2010*/  @P0 BRA `(.L_x_26) ;  /* 0x00000004004c0947 */ /* 0x000fea0003800000 */
[----:B------:R-:W-:-:S13]  /*2020*/  LOP3.LUT P0, RZ, R5, 0x7fffffff, R0, 0xc8, !PT ;  /* 0x7fffffff05ff7812 */ /* 0x000fda000780c800 */
[----:B------:R-:W-:Y:S05]  /*2030*/  @!P0 BRA `(.L_x_27) ;  /* 0x00000004003c8947 */ /* 0x000fea0003800000 */
[C---:B------:R-:W-:Y:S02]  /*2040*/  FSETP.NEU.FTZ.AND P2, PT, |R0|.reuse, +INF , PT ;  /* 0x7f8000000000780b */ /* 0x040fe40003f5d200 */
[----:B------:R-:W-:Y:S02]  /*2050*/  FSETP.NEU.FTZ.AND P1, PT, |R5|, +INF , PT ;  /* 0x7f8000000500780b */ /* 0x000fe40003f3d200 */
[----:B------:R-:W-:-:S11]  /*2060*/  FSETP.NEU.FTZ.AND P0, PT, |R0|, +INF , PT ;  /* 0x7f8000000000780b */ /* 0x000fd60003f1d200 */
[----:B------:R-:W-:Y:S05]  /*2070*/  @!P1 BRA !P2, `(.L_x_27) ;  /* 0x00000004002c9947 */ /* 0x000fea0005000000 */
[----:B------:R-:W-:-:S04]  /*2080*/  LOP3.LUT P2, RZ, R0, 0x7fffffff, RZ, 0xc0, !PT ;  /* 0x7fffffff00ff7812 */ /* 0x000fc8000784c0ff */
[----:B------:R-:W-:-:S13]  /*2090*/  PLOP3.LUT P1, PT, P1, P2, PT, 0x2f, 0xf2 ;  /* 0x0000000000f2781c */ /* 0x000fda0000f24577 */
[----:B------:R-:W-:Y:S05]  /*20a0*/  @P1 BRA `(.L_x_28) ;  /* 0x0000000400181947 */ /* 0x000fea0003800000 */
[----:B------:R-:W-:-:S04]  /*20b0*/  LOP3.LUT P1, RZ, R5, 0x7fffffff, RZ, 0xc0, !PT ;  /* 0x7fffffff05ff7812 */ /* 0x000fc8000782c0ff */
[----:B------:R-:W-:-:S13]  /*20c0*/  PLOP3.LUT P0, PT, P0, P1, PT, 0x2f, 0xf2 ;  /* 0x0000000000f2781c */ /* 0x000fda0000702577 */
[----:B------:R-:W-:Y:S05]  /*20d0*/  @P0 BRA `(.L_x_29) ;  /* 0x0000000400000947 */ /* 0x000fea0003800000 */
[----:B------:R-:W-:Y:S02]  /*20e0*/  ISETP.GE.AND P0, PT, R9, RZ, PT ;  /* 0x000000ff0900720c */ /* 0x000fe40003f06270 */
[----:B------:R-:W-:-:S11]  /*20f0*/  ISETP.GE.AND P1, PT, R10, RZ, PT ;  /* 0x000000ff0a00720c */ /* 0x000fd60003f26270 */
[----:B------:R-:W-:Y:S02]  /*2100*/  @P0 IMAD.MOV.U32 R7, RZ, RZ, RZ ;  /* 0x000000ffff070224 */ /* 0x000fe400078e00ff */
[----:B------:R-:W-:Y:S01]  /*2110*/  @!P0 FFMA R0, R0, 1.84467440737095516160e+19, RZ ;  /* 0x5f80000000008823 */ /* 0x000fe200000000ff */
[----:B------:R-:W-:Y:S02]  /*2120*/  @!P0 IMAD.MOV.U32 R7, RZ, RZ, -0x40 ;  /* 0xffffffc0ff078424 */ /* 0x000fe400078e00ff */
[----:B------:R-:W-:-:S03]  /*2130*/  @!P1 FFMA R5, R5, 1.84467440737095516160e+19, RZ ;  /* 0x5f80000005059823 */ /* 0x000fc600000000ff */
[----:B------:R-:W-:-:S07]  /*2140*/  @!P1 IADD3 R7, PT, PT, R7, 0x40, RZ ;  /* 0x0000004007079810 */ /* 0x000fce0007ffe0ff */
.L_x_25:
[----:B------:R-:W-:Y:S01]  /*2150*/  LEA R10, R14, 0xc0800000, 0x17 ;  /* 0xc08000000e0a7811 */ /* 0x000fe200078eb8ff */
[----:B------:R-:W-:Y:S04]  /*2160*/  BSSY.RECONVERGENT B2, `(.L_x_30) ;  /* 0x0000036000027945 */ /* 0x000fe80003800200 */
[----:B------:R-:W-:Y:S02]  /*2170*/  IMAD.IADD R10, R5, 0x1, -R10 ;  /* 0x00000001050a7824 */ /* 0x000fe400078e0a0a */
[----:B------:R-:W-:Y:S02]  /*2180*/  VIADD R5, R12, 0xffffff81 ;  /* 0xffffff810c057836 */ /* 0x000fe40000000000 */
[----:B------:R0:W1:Y:S01]  /*2190*/  MUFU.RCP R9, R10 ;  /* 0x0000000a00097308 */ /* 0x0000620000001000 */
[----:B------:R-:W-:Y:S01]  /*21a0*/  FADD.FTZ R11, -R10, -RZ ;  /* 0x800000ff0a0b7221 */ /* 0x000fe20000010100 */
[C---:B------:R-:W-:Y:S01]  /*21b0*/  IMAD R0, R5.reuse, -0x800000, R0 ;  /* 0xff80000005007824 */ /* 0x040fe200078e0200 */
[----:B0-----:R-:W-:-:S04]  /*21c0*/  IADD3 R10, PT, PT, R5, 0x7f, -R14 ;  /* 0x0000007f050a7810 */ /* 0x001fc80007ffe80e */
[----:B------:R-:W-:Y:S01]  /*21d0*/  IADD3 R10, PT, PT, R10, R7, RZ ;  /* 0x000000070a0a7210 */ /* 0x000fe20007ffe0ff */
[----:B-1----:R-:W-:-:S04]  /*21e0*/  FFMA R12, R9, R11, 1 ;  /* 0x3f800000090c7423 */ /* 0x002fc8000000000b */
[----:B------:R-:W-:-:S04]  /*21f0*/  FFMA R16, R9, R12, R9 ;  /* 0x0000000c09107223 */ /* 0x000fc80000000009 */
[----:B------:R-:W-:-:S04]  /*2200*/  FFMA R9, R0, R16, RZ ;  /* 0x0000001000097223 */ /* 0x000fc800000000ff */
[----:B------:R-:W-:-:S04]  /*2210*/  FFMA R12, R11, R9, R0 ;  /* 0x000000090b0c7223 */ /* 0x000fc80000000000 */
[----:B------:R-:W-:-:S04]  /*2220*/  FFMA R9, R16, R12, R9 ;  /* 0x0000000c10097223 */ /* 0x000fc80000000009 */
[----:B------:R-:W-:-:S04]  /*2230*/  FFMA R12, R11, R9, R0 ;  /* 0x000000090b0c7223 */ /* 0x000fc80000000000 */
[----:B------:R-:W-:-:S05]  /*2240*/  FFMA R0, R16, R12, R9 ;  /* 0x0000000c10007223 */ /* 0x000fca0000000009 */
[----:B------:R-:W-:-:S04]  /*2250*/  SHF.R.U32.HI R5, RZ, 0x17, R0 ;  /* 0x00000017ff057819 */ /* 0x000fc80000011600 */
[----:B------:R-:W-:-:S05]  /*2260*/  LOP3.LUT R5, R5, 0xff, RZ, 0xc0, !PT ;  /* 0x000000ff05057812 */ /* 0x000fca00078ec0ff */
[----:B------:R-:W-:-:S04]  /*2270*/  IMAD.IADD R11, R5, 0x1, R10 ;  /* 0x00000001050b7824 */ /* 0x000fc800078e020a */
[----:B------:R-:W-:-:S05]  /*2280*/  VIADD R5, R11, 0xffffffff ;  /* 0xffffffff0b057836 */ /* 0x000fca0000000000 */
[----:B------:R-:W-:-:S13]  /*2290*/  ISETP.GE.U32.AND P0, PT, R5, 0xfe, PT ;  /* 0x000000fe0500780c */ /* 0x000fda0003f06070 */
[----:B------:R-:W-:Y:S05]  /*22a0*/  @!P0 BRA `(.L_x_31) ;  /* 0x0000000000808947 */ /* 0x000fea0003800000 */
[----:B------:R-:W-:-:S13]  /*22b0*/  ISETP.GT.AND P0, PT, R11, 0xfe, PT ;  /* 0x000000fe0b00780c */ /* 0x000fda0003f04270 */
[----:B------:R-:W-:Y:S05]  /*22c0*/  @P0 BRA `(.L_x_32) ;  /* 0x00000000006c0947 */ /* 0x000fea0003800000 */
[----:B------:R-:W-:-:S13]  /*22d0*/  ISETP.GE.AND P0, PT, R11, 0x1, PT ;  /* 0x000000010b00780c */ /* 0x000fda0003f06270 */
[----:B------:R-:W-:Y:S05]  /*22e0*/  @P0 BRA `(.L_x_33) ;  /* 0x0000000000740947 */ /* 0x000fea0003800000 */
[----:B------:R-:W-:Y:S02]  /*22f0*/  ISETP.GE.AND P0, PT, R11, -0x18, PT ;  /* 0xffffffe80b00780c */ /* 0x000fe40003f06270 */
[----:B------:R-:W-:-:S11]  /*2300*/  LOP3.LUT R0, R0, 0x80000000, RZ, 0xc0, !PT ;  /* 0x8000000000007812 */ /* 0x000fd600078ec0ff */
[----:B------:R-:W-:Y:S05]  /*2310*/  @!P0 BRA `(.L_x_33) ;  /* 0x0000000000688947 */ /* 0x000fea0003800000 */
[CCC-:B------:R-:W-:Y:S01]  /*2320*/  FFMA.RZ R5, R16.reuse, R12.reuse, R9.reuse ;  /* 0x0000000c10057223 */ /* 0x1c0fe2000000c009 */
[CCC-:B------:R-:W-:Y:S01]  /*2330*/  FFMA.RM R10, R16.reuse, R12.reuse, R9.reuse ;  /* 0x0000000c100a7223 */ /* 0x1c0fe20000004009 */
[C---:B------:R-:W-:Y:S02]  /*2340*/  ISETP.NE.AND P2, PT, R11.reuse, RZ, PT ;  /* 0x000000ff0b00720c */ /* 0x040fe40003f45270 */
[----:B------:R-:W-:Y:S02]  /*2350*/  ISETP.NE.AND P1, PT, R11, RZ, PT ;  /* 0x000000ff0b00720c */ /* 0x000fe40003f25270 */
[----:B------:R-:W-:Y:S01]  /*2360*/  LOP3.LUT R7, R5, 0x7fffff, RZ, 0xc0, !PT ;  /* 0x007fffff05077812 */ /* 0x000fe200078ec0ff */
[----:B------:R-:W-:Y:S01]  /*2370*/  FFMA.RP R5, R16, R12, R9 ;  /* 0x0000000c10057223 */ /* 0x000fe20000008009 */
[----:B------:R-:W-:Y:S01]  /*2380*/  IADD3 R12, PT, PT, R11, 0x20, RZ ;  /* 0x000000200b0c7810 */ /* 0x000fe20007ffe0ff */
[----:B------:R-:W-:Y:S01]  /*2390*/  IMAD.MOV R9, RZ, RZ, -R11 ;  /* 0x000000ffff097224 */ /* 0x000fe200078e0a0b */
[----:B------:R-:W-:-:S02]  /*23a0*/  LOP3.LUT R7, R7, 0x800000, RZ, 0xfc, !PT ;  /* 0x0080000007077812 */ /* 0x000fc400078efcff */
[----:B------:R-:W-:Y:S02]  /*23b0*/  FSETP.NEU.FTZ.AND P0, PT, R5, R10, PT ;  /* 0x0000000a0500720b */ /* 0x000fe40003f1d000 */
[----:B------:R-:W-:Y:S02]  /*23c0*/  SHF.L.U32 R12, R7, R12, RZ ;  /* 0x0000000c070c7219 */ /* 0x000fe400000006ff */
[----:B------:R-:W-:Y:S02]  /*23d0*/  SEL R10, R9, RZ, P2 ;  /* 0x000000ff090a7207 */ /* 0x000fe40001000000 */
[----:B------:R-:W-:Y:S02]  /*23e0*/  ISETP.NE.AND P1, PT, R12, RZ, P1 ;  /* 0x000000ff0c00720c */ /* 0x000fe40000f25270 */
[----:B------:R-:W-:Y:S02]  /*23f0*/  SHF.R.U32.HI R10, RZ, R10, R7 ;  /* 0x0000000aff0a7219 */ /* 0x000fe40000011607 */
[----:B------:R-:W-:-:S02]  /*2400*/  PLOP3.LUT P0, PT, P0, P1, PT, 0xf8, 0x8f ;  /* 0x00000000008f781c */ /* 0x000fc40000703f70 */
[----:B------:R-:W-:Y:S02]  /*2410*/  SHF.R.U32.HI R12, RZ, 0x1, R10 ;  /* 0x00000001ff0c7819 */ /* 0x000fe4000001160a */
[----:B------:R-:W-:-:S04]  /*2420*/  SEL R5, RZ, 0x1, !P0 ;  /* 0x00000001ff057807 */ /* 0x000fc80004000000 */
[----:B------:R-:W-:-:S04]  /*2430*/  LOP3.LUT R5, R5, 0x1, R12, 0xf8, !PT ;  /* 0x0000000105057812 */ /* 0x000fc800078ef80c */
[----:B------:R-:W-:-:S05]  /*2440*/  LOP3.LUT R5, R5, R10, RZ, 0xc0, !PT ;  /* 0x0000000a05057212 */ /* 0x000fca00078ec0ff */
[----:B------:R-:W-:-:S05]  /*2450*/  IMAD.IADD R5, R12, 0x1, R5 ;  /* 0x000000010c057824 */ /* 0x000fca00078e0205 */
[----:B------:R-:W-:Y:S01]  /*2460*/  LOP3.LUT R0, R5, R0, RZ, 0xfc, !PT ;  /* 0x0000000005007212 */ /* 0x000fe200078efcff */
[----:B------:R-:W-:Y:S06]  /*2470*/  BRA `(.L_x_33) ;  /* 0x0000000000107947 */ /* 0x000fec0003800000 */
.L_x_32:
[----:B------:R-:W-:-:S04]  /*2480*/  LOP3.LUT R0, R0, 0x80000000, RZ, 0xc0, !PT ;  /* 0x8000000000007812 */ /* 0x000fc800078ec0ff */
[----:B------:R-:W-:Y:S01]  /*2490*/  LOP3.LUT R0, R0, 0x7f800000, RZ, 0xfc, !PT ;  /* 0x7f80000000007812 */ /* 0x000fe200078efcff */
[----:B------:R-:W-:Y:S06]  /*24a0*/  BRA `(.L_x_33) ;  /* 0x0000000000047947 */ /* 0x000fec0003800000 */
.L_x_31:
[----:B------:R-:W-:-:S07]  /*24b0*/  LEA R0, R10, R0, 0x17 ;  /* 0x000000000a007211 */ /* 0x000fce00078eb8ff */
.L_x_33:
[----:B------:R-:W-:Y:S05]  /*24c0*/  BSYNC.RECONVERGENT B2 ;  /* 0x0000000000027941 */ /* 0x000fea0003800200 */
.L_x_30:
[----:B------:R-:W-:Y:S05]  /*24d0*/  BRA `(.L_x_34) ;  /* 0x0000000000207947 */ /* 0x000fea0003800000 */
.L_x_29:
[----:B------:R-:W-:-:S04]  /*24e0*/  LOP3.LUT R0, R5, 0x80000000, R0, 0x48, !PT ;  /* 0x8000000005007812 */ /* 0x000fc800078e4800 */
[----:B------:R-:W-:Y:S01]  /*24f0*/  LOP3.LUT R0, R0, 0x7f800000, RZ, 0xfc, !PT ;  /* 0x7f80000000007812 */ /* 0x000fe200078efcff */
[----:B------:R-:W-:Y:S06]  /*2500*/  BRA `(.L_x_34) ;  /* 0x0000000000147947 */ /* 0x000fec0003800000 */
.L_x_28:
[----:B------:R-:W-:Y:S01]  /*2510*/  LOP3.LUT R0, R5, 0x80000000, R0, 0x48, !PT ;  /* 0x8000000005007812 */ /* 0x000fe200078e4800 */
[----:B------:R-:W-:Y:S06]  /*2520*/  BRA `(.L_x_34) ;  /* 0x00000000000c7947 */ /* 0x000fec0003800000 */
.L_x_27:
[----:B------:R-:W0:Y:S01]  /*2530*/  MUFU.RSQ R0, -QNAN ;  /* 0xffc0000000007908 */ /* 0x000e220000001400 */
[----:B------:R-:W-:Y:S05]  /*2540*/  BRA `(.L_x_34) ;  /* 0x0000000000047947 */ /* 0x000fea0003800000 */
.L_x_26:
[----:B------:R-:W-:-:S07]  /*2550*/  FADD.FTZ R0, R0, R5 ;  /* 0x0000000500007221 */ /* 0x000fce0000010000 */
.L_x_34:
[----:B------:R-:W-:Y:S05]  /*2560*/  BSYNC.RECONVERGENT B1 ;  /* 0x0000000000017941 */ /* 0x000fea0003800200 */
.L_x_24:
[----:B------:R-:W-:-:S04]  /*2570*/  IMAD.MOV.U32 R9, RZ, RZ, 0x0 ;  /* 0x00000000ff097424 */ /* 0x000fc800078e00ff */
[----:B0-----:R-:W-:Y:S05]  /*2580*/  RET.REL.NODEC R8 `(_Z29gpu_compute_domainsize_kernelPfS_S_S_jiiifffifjP6float2j) ;  /* 0xffffffd8089c7950 */ /* 0x001fea0003c3ffff */
.L_x_35:
[----:B------:R-:W-:-:S00]  /*2590*/  BRA `(.L_x_35) ;  /* 0xfffffffc00fc7947 */ /* 0x000fc0000383ffff */
[----:B------:R-:W-:-:S00]  /*25a0*/  NOP ;  /* 0x0000000000007918 */ /* 0x000fc00000000000 */
        /* <DEDUP_REMOVED lines=13> */
.L_x_36:


//--------------------- .nv.global.init           --------------------------
	.section	.nv.global.init,"aw",@progbits
	.align	4
.nv.global.init:
	.type		__cudart_i2opi_f,@object
	.size		__cudart_i2opi_f,(.L_0 - __cudart_i2opi_f)
__cudart_i2opi_f:
        /*0000*/ 	.byte	0x41, 0x90, 0x43, 0x3c, 0x99, 0x95, 0x62, 0xdb, 0xc0, 0xdd, 0x34, 0xf5, 0xd1, 0x57, 0x27, 0xfc
        /*0010*/ 	.byte	0x29, 0x15, 0x44, 0x4e, 0x6e, 0x83, 0xf9, 0xa2
.L_0:


//--------------------- .nv.shared._Z29gpu_compute_domainsize_kernelPfS_S_S_jiiifffifjP6float2j --------------------------
	.section	.nv.shared._Z29gpu_compute_domainsize_kernelPfS_S_S_jiiifffifjP6float2j,"aw",@nobits
	.sectionflags	@""
	.align	16
	.zero		1024


//--------------------- .nv.shared.reserved.0     --------------------------
	.section	.nv.shared.reserved.0,"aw",@nobits
	.weak		__nv_reservedSMEM_offset_0_alias
	.size		__nv_reservedSMEM_offset_0_alias, 0, 64
	.other		__nv_reservedSMEM_offset_0_alias,@"STO_CUDA_RESERVED_SHARED STV_DEFAULT"
__nv_reservedSMEM_offset_0_alias:
	.zero		0
	.zero		64


//--------------------- .nv.constant0._Z29gpu_compute_domainsize_kernelPfS_S_S_jiiifffifjP6float2j --------------------------
	.section	.nv.constant0._Z29gpu_compute_domainsize_kernelPfS_S_S_jiiifffifjP6float2j,"a",@progbits
	.sectionflags	@""
	.align	4
.nv.constant0._Z29gpu_compute_domainsize_kernelPfS_S_S_jiiifffifjP6float2j:
	.zero		980


//--------------------- SYMBOLS --------------------------

	.type		.nv.reservedSmem.offset0,@object
	.size		.nv.reservedSmem.offset0,0x4
	.type		.nv.reservedSmem.cap,@object
	.size		.nv.reservedSmem.cap,0x4
